//
// Generated by NVIDIA NVVM Compiler
//
// Compiler Build ID: CL-36424714
// Cuda compilation tools, release 13.0, V13.0.88
// Based on NVVM 20.0.0
//

.version 9.0
.target sm_100
.address_size 64

	// .globl	_ZN4impl12dgemm_kernelEPKdS1_Pdmmmbbmmm
.func  (.param .b32 func_retval0) _ZN11cuda_thread11Accumulator13getFirstIndexEi
(
	.param .b32 _ZN11cuda_thread11Accumulator13getFirstIndexEi_param_0
)
;
.func  (.param .b32 func_retval0) _ZN11cuda_thread11Accumulator12getLastIndexEi
(
	.param .b32 _ZN11cuda_thread11Accumulator12getLastIndexEi_param_0
)
;
.func  (.param .b32 func_retval0) _ZN11cuda_thread11Accumulator10getLastIncEi
(
	.param .b32 _ZN11cuda_thread11Accumulator10getLastIncEi_param_0
)
;
.func  (.param .b32 func_retval0) _ZN11cuda_thread12MemTransferAILj4EE12getSharedIdxEjj
(
	.param .b32 _ZN11cuda_thread12MemTransferAILj4EE12getSharedIdxEjj_param_0,
	.param .b32 _ZN11cuda_thread12MemTransferAILj4EE12getSharedIdxEjj_param_1
)
;
.extern .func __assertfail
(
	.param .b64 __assertfail_param_0,
	.param .b64 __assertfail_param_1,
	.param .b32 __assertfail_param_2,
	.param .b64 __assertfail_param_3,
	.param .b64 __assertfail_param_4
)
;
.global .align 1 .b8 __unnamed_1[79] = {99, 117, 100, 97, 95, 116, 104, 114, 101, 97, 100, 58, 58, 65, 99, 99, 117, 109, 117, 108, 97, 116, 111, 114, 58, 58, 65, 99, 99, 117, 109, 117, 108, 97, 116, 111, 114, 40, 99, 111, 110, 115, 116, 32, 100, 111, 117, 98, 108, 101, 32, 42, 44, 32, 99, 111, 110, 115, 116, 32, 100, 111, 117, 98, 108, 101, 32, 42, 41, 32, 110, 111, 101, 120, 99, 101, 112, 116};
.global .align 1 .b8 __unnamed_2[178] = {118, 111, 105, 100, 32, 105, 109, 112, 108, 58, 58, 100, 103, 101, 109, 109, 95, 107, 101, 114, 110, 101, 108, 40, 99, 111, 110, 115, 116, 32, 100, 111, 117, 98, 108, 101, 32, 42, 44, 32, 99, 111, 110, 115, 116, 32, 100, 111, 117, 98, 108, 101, 32, 42, 44, 32, 100, 111, 117, 98, 108, 101, 32, 42, 44, 32, 117, 110, 115, 105, 103, 110, 101, 100, 32, 108, 111, 110, 103, 44, 32, 117, 110, 115, 105, 103, 110, 101, 100, 32, 108, 111, 110, 103, 44, 32, 117, 110, 115, 105, 103, 110, 101, 100, 32, 108, 111, 110, 103, 44, 32, 95, 95, 110, 118, 95, 98, 111, 111, 108, 44, 32, 95, 95, 110, 118, 95, 98, 111, 111, 108, 44, 32, 117, 110, 115, 105, 103, 110, 101, 100, 32, 108, 111, 110, 103, 44, 32, 117, 110, 115, 105, 103, 110, 101, 100, 32, 108, 111, 110, 103, 44, 32, 117, 110, 115, 105, 103, 110, 101, 100, 32, 108, 111, 110, 103, 41};
.global .align 1 .b8 __unnamed_3[184] = {99, 117, 100, 97, 95, 116, 104, 114, 101, 97, 100, 58, 58, 77, 101, 109, 84, 114, 97, 110, 115, 102, 101, 114, 65, 60, 77, 68, 105, 118, 51, 50, 62, 58, 58, 77, 101, 109, 84, 114, 97, 110, 115, 102, 101, 114, 65, 40, 99, 111, 110, 115, 116, 32, 100, 111, 117, 98, 108, 101, 32, 42, 44, 32, 100, 111, 117, 98, 108, 101, 32, 42, 44, 32, 117, 110, 115, 105, 103, 110, 101, 100, 32, 105, 110, 116, 44, 32, 117, 110, 115, 105, 103, 110, 101, 100, 32, 105, 110, 116, 44, 32, 117, 110, 115, 105, 103, 110, 101, 100, 32, 108, 111, 110, 103, 44, 32, 117, 110, 115, 105, 103, 110, 101, 100, 32, 108, 111, 110, 103, 44, 32, 95, 95, 110, 118, 95, 98, 111, 111, 108, 41, 32, 110, 111, 101, 120, 99, 101, 112, 116, 32, 91, 119, 105, 116, 104, 32, 117, 110, 115, 105, 103, 110, 101, 100, 32, 105, 110, 116, 32, 77, 68, 105, 118, 51, 50, 32, 61, 32, 52, 85, 93};
// _ZZN4impl12dgemm_kernelEPKdS1_PdmmmbbmmmE13shared_blockA has been demoted
// _ZZN4impl12dgemm_kernelEPKdS1_PdmmmbbmmmE13shared_blockB has been demoted
.global .align 1 .b8 $str[35] = {98, 108, 111, 99, 107, 68, 105, 109, 46, 121, 32, 61, 61, 32, 52, 32, 38, 38, 32, 98, 108, 111, 99, 107, 68, 105, 109, 46, 122, 32, 61, 61, 32, 52};
.global .align 1 .b8 $str$1[27] = {47, 116, 109, 112, 47, 115, 97, 115, 115, 95, 99, 117, 95, 102, 49, 54, 122, 98, 53, 57, 55, 47, 107, 46, 99, 117};
.global .align 1 .b8 $str$2[35] = {119, 97, 114, 112, 83, 105, 122, 101, 32, 61, 61, 32, 51, 50, 32, 38, 38, 32, 98, 108, 111, 99, 107, 68, 105, 109, 46, 120, 32, 61, 61, 32, 51, 50};
.global .align 1 .b8 $str$3[48] = {75, 32, 60, 61, 32, 40, 49, 76, 76, 32, 60, 60, 32, 40, 52, 32, 43, 32, 115, 105, 122, 101, 111, 102, 40, 117, 110, 115, 105, 103, 110, 101, 100, 41, 32, 42, 32, 67, 72, 65, 82, 95, 66, 73, 84, 41, 41};

.visible .entry _ZN4impl12dgemm_kernelEPKdS1_Pdmmmbbmmm(
	.param .u64 .ptr .align 1 _ZN4impl12dgemm_kernelEPKdS1_Pdmmmbbmmm_param_0,
	.param .u64 .ptr .align 1 _ZN4impl12dgemm_kernelEPKdS1_Pdmmmbbmmm_param_1,
	.param .u64 .ptr .align 1 _ZN4impl12dgemm_kernelEPKdS1_Pdmmmbbmmm_param_2,
	.param .u64 _ZN4impl12dgemm_kernelEPKdS1_Pdmmmbbmmm_param_3,
	.param .u64 _ZN4impl12dgemm_kernelEPKdS1_Pdmmmbbmmm_param_4,
	.param .u64 _ZN4impl12dgemm_kernelEPKdS1_Pdmmmbbmmm_param_5,
	.param .u8 _ZN4impl12dgemm_kernelEPKdS1_Pdmmmbbmmm_param_6,
	.param .u8 _ZN4impl12dgemm_kernelEPKdS1_Pdmmmbbmmm_param_7,
	.param .u64 _ZN4impl12dgemm_kernelEPKdS1_Pdmmmbbmmm_param_8,
	.param .u64 _ZN4impl12dgemm_kernelEPKdS1_Pdmmmbbmmm_param_9,
	.param .u64 _ZN4impl12dgemm_kernelEPKdS1_Pdmmmbbmmm_param_10
)
{
	.reg .pred 	%p<142>;
	.reg .b16 	%rs<17>;
	.reg .b32 	%r<272>;
	.reg .b64 	%rd<218>;
	.reg .b64 	%fd<819>;
	// demoted variable
	.shared .align 8 .b8 _ZZN4impl12dgemm_kernelEPKdS1_PdmmmbbmmmE13shared_blockA[16384];
	// demoted variable
	.shared .align 8 .b8 _ZZN4impl12dgemm_kernelEPKdS1_PdmmmbbmmmE13shared_blockB[16384];
	ld.param.u64 	%rd55, [_ZN4impl12dgemm_kernelEPKdS1_Pdmmmbbmmm_param_0];
	ld.param.u64 	%rd56, [_ZN4impl12dgemm_kernelEPKdS1_Pdmmmbbmmm_param_1];
	ld.param.u64 	%rd57, [_ZN4impl12dgemm_kernelEPKdS1_Pdmmmbbmmm_param_2];
	ld.param.u64 	%rd58, [_ZN4impl12dgemm_kernelEPKdS1_Pdmmmbbmmm_param_3];
	ld.param.u64 	%rd59, [_ZN4impl12dgemm_kernelEPKdS1_Pdmmmbbmmm_param_4];
	ld.param.u64 	%rd217, [_ZN4impl12dgemm_kernelEPKdS1_Pdmmmbbmmm_param_5];
	mov.u32 	%r1, %ntid.y;
	setp.eq.s32 	%p3, %r1, 4;
	mov.u32 	%r81, %ntid.z;
	setp.eq.s32 	%p4, %r81, 4;
	and.pred  	%p5, %p3, %p4;
	@%p5 bra 	$L__BB0_2;
	mov.u64 	%rd64, $str;
	cvta.global.u64 	%rd65, %rd64;
	mov.u64 	%rd66, $str$1;
	cvta.global.u64 	%rd67, %rd66;
	mov.u64 	%rd68, __unnamed_2;
	cvta.global.u64 	%rd69, %rd68;
	{ // callseq 0, 0
	.param .b64 param0;
	st.param.b64 	[param0], %rd65;
	.param .b64 param1;
	st.param.b64 	[param1], %rd67;
	.param .b32 param2;
	st.param.b32 	[param2], 362;
	.param .b64 param3;
	st.param.b64 	[param3], %rd69;
	.param .b64 param4;
	st.param.b64 	[param4], 1;
	call.uni 
	__assertfail, 
	(
	param0, 
	param1, 
	param2, 
	param3, 
	param4
	);
	} // callseq 0
$L__BB0_2:
	mov.u32 	%r82, %ctaid.z;
	shl.b32 	%r2, %r82, 7;
	cvt.u64.u32 	%rd70, %r2;
	mov.u32 	%r83, %ctaid.y;
	shl.b32 	%r3, %r83, 7;
	cvt.u64.u32 	%rd71, %r3;
	setp.le.u64 	%p6, %rd58, %rd70;
	setp.le.u64 	%p7, %rd59, %rd71;
	or.pred  	%p8, %p6, %p7;
	@%p8 bra 	$L__BB0_80;
	ld.param.u64 	%rd203, [_ZN4impl12dgemm_kernelEPKdS1_Pdmmmbbmmm_param_9];
	ld.param.u64 	%rd198, [_ZN4impl12dgemm_kernelEPKdS1_Pdmmmbbmmm_param_8];
	ld.param.s8 	%rs11, [_ZN4impl12dgemm_kernelEPKdS1_Pdmmmbbmmm_param_7];
	ld.param.s8 	%rs6, [_ZN4impl12dgemm_kernelEPKdS1_Pdmmmbbmmm_param_6];
	setp.eq.s16 	%p9, %rs6, 0;
	selp.b64 	%rd72, 1, %rd198, %p9;
	setp.eq.s16 	%p10, %rs11, 0;
	selp.b64 	%rd1, %rd203, 1, %p10;
	mov.u32 	%r4, %tid.z;
	mov.u32 	%r5, %tid.y;
	mad.lo.s32 	%r6, %r4, %r1, %r5;
	cvt.u32.u64 	%r7, %rd58;
	sub.s32 	%r8, %r7, %r2;
	mov.u32 	%r9, %tid.x;
	and.b32  	%r85, %r9, 1008;
	add.s32 	%r10, %r6, %r85;
	selp.b32 	%r11, %r9, %r10, %p9;
	and.b32  	%r12, %r9, 15;
	selp.b32 	%r86, %r6, %r12, %p9;
	{ // callseq 1, 0
	.param .b32 param0;
	st.param.b32 	[param0], %r11;
	.param .b32 param1;
	st.param.b32 	[param1], %r86;
	.param .b32 retval0;
	call.uni (retval0), 
	_ZN11cuda_thread12MemTransferAILj4EE12getSharedIdxEjj, 
	(
	param0, 
	param1
	);
	ld.param.b32 	%r87, [retval0];
	} // callseq 1
	shl.b32 	%r89, %r87, 3;
	mov.u32 	%r90, _ZZN4impl12dgemm_kernelEPKdS1_PdmmmbbmmmE13shared_blockA;
	add.s32 	%r13, %r90, %r89;
	cvt.u64.u32 	%rd2, %r86;
	selp.b64 	%rd73, %rd198, 1, %p9;
	mul.lo.s64 	%rd74, %rd73, %rd2;
	add.s32 	%r91, %r11, %r2;
	cvt.u64.u32 	%rd75, %r91;
	mad.lo.s64 	%rd76, %rd72, %rd75, %rd74;
	shl.b64 	%rd77, %rd76, 3;
	add.s64 	%rd216, %rd55, %rd77;
	mov.u32 	%r14, %ntid.x;
	setp.eq.s32 	%p11, %r14, 32;
	@%p11 bra 	$L__BB0_5;
	mov.u64 	%rd78, $str$2;
	cvta.global.u64 	%rd79, %rd78;
	mov.u64 	%rd80, $str$1;
	cvta.global.u64 	%rd81, %rd80;
	mov.u64 	%rd82, __unnamed_3;
	cvta.global.u64 	%rd83, %rd82;
	{ // callseq 2, 0
	.param .b64 param0;
	st.param.b64 	[param0], %rd79;
	.param .b64 param1;
	st.param.b64 	[param1], %rd81;
	.param .b32 param2;
	st.param.b32 	[param2], 41;
	.param .b64 param3;
	st.param.b64 	[param3], %rd83;
	.param .b64 param4;
	st.param.b64 	[param4], 1;
	call.uni 
	__assertfail, 
	(
	param0, 
	param1, 
	param2, 
	param3, 
	param4
	);
	} // callseq 2
$L__BB0_5:
	setp.lt.u64 	%p12, %rd217, 68719476737;
	@%p12 bra 	$L__BB0_7;
	mov.u64 	%rd84, $str$3;
	cvta.global.u64 	%rd85, %rd84;
	mov.u64 	%rd86, $str$1;
	cvta.global.u64 	%rd87, %rd86;
	mov.u64 	%rd88, __unnamed_3;
	cvta.global.u64 	%rd89, %rd88;
	{ // callseq 3, 0
	.param .b64 param0;
	st.param.b64 	[param0], %rd85;
	.param .b64 param1;
	st.param.b64 	[param1], %rd87;
	.param .b32 param2;
	st.param.b32 	[param2], 42;
	.param .b64 param3;
	st.param.b64 	[param3], %rd89;
	.param .b64 param4;
	st.param.b64 	[param4], 1;
	call.uni 
	__assertfail, 
	(
	param0, 
	param1, 
	param2, 
	param3, 
	param4
	);
	} // callseq 3
$L__BB0_7:
	ld.param.u64 	%rd204, [_ZN4impl12dgemm_kernelEPKdS1_Pdmmmbbmmm_param_9];
	ld.param.s8 	%rs12, [_ZN4impl12dgemm_kernelEPKdS1_Pdmmmbbmmm_param_7];
	setp.eq.s32 	%p13, %r14, 32;
	setp.eq.s16 	%p14, %rs12, 0;
	setp.gt.u64 	%p15, %rd217, %rd2;
	add.s64 	%rd4, %rd217, 15;
	sub.s64 	%rd91, %rd4, %rd2;
	shr.u64 	%rd92, %rd91, 4;
	cvt.u32.u64 	%r92, %rd92;
	setp.gt.u32 	%p16, %r8, %r11;
	selp.b32 	%r93, %r92, 0, %p15;
	selp.b32 	%r258, %r93, 0, %p16;
	add.s32 	%r94, %r11, 32;
	setp.gt.u32 	%p17, %r8, %r94;
	selp.b32 	%r259, %r93, 0, %p17;
	add.s32 	%r95, %r11, 64;
	setp.gt.u32 	%p18, %r8, %r95;
	selp.b32 	%r260, %r93, 0, %p18;
	add.s32 	%r96, %r11, 96;
	setp.gt.u32 	%p19, %r8, %r96;
	selp.b32 	%r261, %r93, 0, %p19;
	cvt.u32.u64 	%r19, %rd59;
	sub.s32 	%r20, %r19, %r3;
	selp.b32 	%r21, %r10, %r9, %p14;
	selp.b64 	%rd93, 1, %rd204, %p14;
	selp.b32 	%r97, %r12, %r6, %p14;
	{ // callseq 4, 0
	.param .b32 param0;
	st.param.b32 	[param0], %r21;
	.param .b32 param1;
	st.param.b32 	[param1], %r97;
	.param .b32 retval0;
	call.uni (retval0), 
	_ZN11cuda_thread12MemTransferAILj4EE12getSharedIdxEjj, 
	(
	param0, 
	param1
	);
	ld.param.b32 	%r98, [retval0];
	} // callseq 4
	shl.b32 	%r100, %r98, 3;
	mov.u32 	%r101, _ZZN4impl12dgemm_kernelEPKdS1_PdmmmbbmmmE13shared_blockB;
	add.s32 	%r22, %r101, %r100;
	cvt.u64.u32 	%rd5, %r97;
	mul.lo.s64 	%rd94, %rd93, %rd5;
	add.s32 	%r102, %r21, %r3;
	cvt.u64.u32 	%rd95, %r102;
	mad.lo.s64 	%rd96, %rd1, %rd95, %rd94;
	shl.b64 	%rd97, %rd96, 3;
	add.s64 	%rd215, %rd56, %rd97;
	@%p13 bra 	$L__BB0_9;
	mov.u64 	%rd98, $str$2;
	cvta.global.u64 	%rd99, %rd98;
	mov.u64 	%rd100, $str$1;
	cvta.global.u64 	%rd101, %rd100;
	mov.u64 	%rd102, __unnamed_3;
	cvta.global.u64 	%rd103, %rd102;
	{ // callseq 5, 0
	.param .b64 param0;
	st.param.b64 	[param0], %rd99;
	.param .b64 param1;
	st.param.b64 	[param1], %rd101;
	.param .b32 param2;
	st.param.b32 	[param2], 41;
	.param .b64 param3;
	st.param.b64 	[param3], %rd103;
	.param .b64 param4;
	st.param.b64 	[param4], 1;
	call.uni 
	__assertfail, 
	(
	param0, 
	param1, 
	param2, 
	param3, 
	param4
	);
	} // callseq 5
$L__BB0_9:
	setp.lt.u64 	%p20, %rd217, 68719476737;
	@%p20 bra 	$L__BB0_11;
	mov.u64 	%rd104, $str$3;
	cvta.global.u64 	%rd105, %rd104;
	mov.u64 	%rd106, $str$1;
	cvta.global.u64 	%rd107, %rd106;
	mov.u64 	%rd108, __unnamed_3;
	cvta.global.u64 	%rd109, %rd108;
	{ // callseq 6, 0
	.param .b64 param0;
	st.param.b64 	[param0], %rd105;
	.param .b64 param1;
	st.param.b64 	[param1], %rd107;
	.param .b32 param2;
	st.param.b32 	[param2], 42;
	.param .b64 param3;
	st.param.b64 	[param3], %rd109;
	.param .b64 param4;
	st.param.b64 	[param4], 1;
	call.uni 
	__assertfail, 
	(
	param0, 
	param1, 
	param2, 
	param3, 
	param4
	);
	} // callseq 6
$L__BB0_11:
	ld.param.u64 	%rd209, [_ZN4impl12dgemm_kernelEPKdS1_Pdmmmbbmmm_param_10];
	setp.eq.s32 	%p21, %r14, 32;
	setp.gt.u64 	%p22, %rd217, %rd5;
	sub.s64 	%rd111, %rd4, %rd5;
	shr.u64 	%rd112, %rd111, 4;
	cvt.u32.u64 	%r103, %rd112;
	setp.gt.u32 	%p23, %r20, %r21;
	selp.b32 	%r104, %r103, 0, %p22;
	selp.b32 	%r257, %r104, 0, %p23;
	add.s32 	%r105, %r21, 32;
	setp.gt.u32 	%p24, %r20, %r105;
	selp.b32 	%r256, %r104, 0, %p24;
	add.s32 	%r106, %r21, 64;
	setp.gt.u32 	%p25, %r20, %r106;
	selp.b32 	%r255, %r104, 0, %p25;
	add.s32 	%r107, %r21, 96;
	setp.gt.u32 	%p26, %r20, %r107;
	selp.b32 	%r254, %r104, 0, %p26;
	shl.b32 	%r108, %r4, 5;
	add.s32 	%r109, %r2, %r108;
	cvt.u64.u32 	%rd113, %r109;
	shl.b32 	%r110, %r5, 5;
	add.s32 	%r111, %r3, %r110;
	cvt.u64.u32 	%rd114, %r111;
	add.s64 	%rd115, %rd113, 32;
	setp.lt.u64 	%p27, %rd58, %rd115;
	setp.gt.u64 	%p28, %rd58, %rd113;
	sub.s32 	%r112, %r7, %r109;
	selp.b32 	%r113, %r112, 0, %p28;
	selp.b32 	%r27, %r113, 32, %p27;
	add.s64 	%rd116, %rd114, 32;
	setp.lt.u64 	%p29, %rd59, %rd116;
	setp.gt.u64 	%p30, %rd59, %rd114;
	sub.s32 	%r114, %r19, %r111;
	selp.b32 	%r115, %r114, 0, %p30;
	selp.b32 	%r116, %r115, 32, %p29;
	mad.lo.s64 	%rd117, %rd209, %rd113, %rd114;
	cvta.to.global.u64 	%rd118, %rd57;
	shl.b64 	%rd119, %rd117, 3;
	add.s64 	%rd7, %rd118, %rd119;
	setp.ne.s32 	%p31, %r27, 0;
	setp.ne.s32 	%p32, %r116, 0;
	and.pred  	%p1, %p31, %p32;
	shl.b32 	%r29, %r4, 12;
	shl.b32 	%r30, %r5, 12;
	@%p21 bra 	$L__BB0_13;
	mov.u64 	%rd120, $str$2;
	cvta.global.u64 	%rd121, %rd120;
	mov.u64 	%rd122, $str$1;
	cvta.global.u64 	%rd123, %rd122;
	mov.u64 	%rd124, __unnamed_1;
	cvta.global.u64 	%rd125, %rd124;
	{ // callseq 7, 0
	.param .b64 param0;
	st.param.b64 	[param0], %rd121;
	.param .b64 param1;
	st.param.b64 	[param1], %rd123;
	.param .b32 param2;
	st.param.b32 	[param2], 167;
	.param .b64 param3;
	st.param.b64 	[param3], %rd125;
	.param .b64 param4;
	st.param.b64 	[param4], 1;
	call.uni 
	__assertfail, 
	(
	param0, 
	param1, 
	param2, 
	param3, 
	param4
	);
	} // callseq 7
$L__BB0_13:
	setp.lt.s64 	%p33, %rd217, 1;
	mov.f64 	%fd691, 0d0000000000000000;
	mov.f64 	%fd692, %fd691;
	mov.f64 	%fd693, %fd691;
	mov.f64 	%fd694, %fd691;
	mov.f64 	%fd695, %fd691;
	mov.f64 	%fd696, %fd691;
	mov.f64 	%fd697, %fd691;
	mov.f64 	%fd698, %fd691;
	mov.f64 	%fd699, %fd691;
	mov.f64 	%fd700, %fd691;
	mov.f64 	%fd701, %fd691;
	mov.f64 	%fd702, %fd691;
	mov.f64 	%fd703, %fd691;
	mov.f64 	%fd704, %fd691;
	mov.f64 	%fd705, %fd691;
	mov.f64 	%fd706, %fd691;
	mov.f64 	%fd707, %fd691;
	mov.f64 	%fd708, %fd691;
	mov.f64 	%fd709, %fd691;
	mov.f64 	%fd710, %fd691;
	mov.f64 	%fd711, %fd691;
	mov.f64 	%fd712, %fd691;
	mov.f64 	%fd713, %fd691;
	mov.f64 	%fd714, %fd691;
	mov.f64 	%fd715, %fd691;
	mov.f64 	%fd716, %fd691;
	mov.f64 	%fd717, %fd691;
	mov.f64 	%fd718, %fd691;
	mov.f64 	%fd719, %fd691;
	mov.f64 	%fd720, %fd691;
	mov.f64 	%fd721, %fd691;
	mov.f64 	%fd722, %fd691;
	@%p33 bra 	$L__BB0_36;
	add.s32 	%r118, %r90, %r29;
	add.s32 	%r120, %r101, %r30;
	{ // callseq 8, 0
	.param .b32 param0;
	st.param.b32 	[param0], %r9;
	.param .b32 retval0;
	call.uni (retval0), 
	_ZN11cuda_thread11Accumulator10getLastIncEi, 
	(
	param0
	);
	ld.param.b32 	%r121, [retval0];
	} // callseq 8
	cvt.u16.u32 	%rs3, %r121;
	{ // callseq 9, 0
	.param .b32 param0;
	st.param.b32 	[param0], %r9;
	.param .b32 retval0;
	call.uni (retval0), 
	_ZN11cuda_thread11Accumulator13getFirstIndexEi, 
	(
	param0
	);
	ld.param.b32 	%r123, [retval0];
	} // callseq 9
	cvt.u16.u32 	%rs4, %r123;
	mul.wide.u16 	%r125, %rs4, 8;
	add.s32 	%r31, %r118, %r125;
	add.s32 	%r32, %r120, %r125;
	{ // callseq 10, 0
	.param .b32 param0;
	st.param.b32 	[param0], %r9;
	.param .b32 retval0;
	call.uni (retval0), 
	_ZN11cuda_thread11Accumulator12getLastIndexEi, 
	(
	param0
	);
	ld.param.b32 	%r126, [retval0];
	} // callseq 10
	cvt.u16.u32 	%rs5, %r126;
	mul.wide.s16 	%r128, %rs5, 8;
	add.s32 	%r33, %r118, %r128;
	add.s32 	%r34, %r120, %r128;
	mul.wide.u16 	%r129, %rs3, 8;
	add.s32 	%r35, %r33, %r129;
	add.s32 	%r36, %r35, %r129;
	add.s32 	%r37, %r36, %r129;
	add.s32 	%r38, %r34, %r129;
	add.s32 	%r39, %r38, %r129;
	add.s32 	%r40, %r39, %r129;
	mov.f64 	%fd722, 0d0000000000000000;
	not.pred 	%p48, %p1;
	mov.f64 	%fd721, %fd722;
	mov.f64 	%fd720, %fd722;
	mov.f64 	%fd719, %fd722;
	mov.f64 	%fd718, %fd722;
	mov.f64 	%fd717, %fd722;
	mov.f64 	%fd716, %fd722;
	mov.f64 	%fd715, %fd722;
	mov.f64 	%fd714, %fd722;
	mov.f64 	%fd713, %fd722;
	mov.f64 	%fd712, %fd722;
	mov.f64 	%fd711, %fd722;
	mov.f64 	%fd710, %fd722;
	mov.f64 	%fd709, %fd722;
	mov.f64 	%fd708, %fd722;
	mov.f64 	%fd707, %fd722;
	mov.f64 	%fd706, %fd722;
	mov.f64 	%fd705, %fd722;
	mov.f64 	%fd704, %fd722;
	mov.f64 	%fd703, %fd722;
	mov.f64 	%fd702, %fd722;
	mov.f64 	%fd701, %fd722;
	mov.f64 	%fd700, %fd722;
	mov.f64 	%fd699, %fd722;
	mov.f64 	%fd698, %fd722;
	mov.f64 	%fd697, %fd722;
	mov.f64 	%fd696, %fd722;
	mov.f64 	%fd695, %fd722;
	mov.f64 	%fd694, %fd722;
	mov.f64 	%fd693, %fd722;
	mov.f64 	%fd692, %fd722;
	mov.f64 	%fd691, %fd722;
$L__BB0_15:
	setp.eq.s32 	%p34, %r258, 0;
	mov.f64 	%fd651, 0d0000000000000000;
	mov.b32 	%r262, 0;
	@%p34 bra 	$L__BB0_17;
	add.s32 	%r262, %r258, -1;
	// begin inline asm
	ld.global.nc.f64 %fd651, [%rd216];
	// end inline asm
$L__BB0_17:
	ld.param.u64 	%rd199, [_ZN4impl12dgemm_kernelEPKdS1_Pdmmmbbmmm_param_8];
	ld.param.s8 	%rs7, [_ZN4impl12dgemm_kernelEPKdS1_Pdmmmbbmmm_param_6];
	setp.eq.s16 	%p35, %rs7, 0;
	shl.b64 	%rd127, %rd199, 8;
	selp.b64 	%rd128, 256, %rd127, %p35;
	add.s64 	%rd11, %rd216, %rd128;
	setp.eq.s32 	%p36, %r259, 0;
	mov.f64 	%fd652, 0d0000000000000000;
	mov.b32 	%r263, 0;
	@%p36 bra 	$L__BB0_19;
	add.s32 	%r263, %r259, -1;
	// begin inline asm
	ld.global.nc.f64 %fd652, [%rd11];
	// end inline asm
$L__BB0_19:
	ld.param.u64 	%rd200, [_ZN4impl12dgemm_kernelEPKdS1_Pdmmmbbmmm_param_8];
	ld.param.s8 	%rs8, [_ZN4impl12dgemm_kernelEPKdS1_Pdmmmbbmmm_param_6];
	setp.eq.s16 	%p37, %rs8, 0;
	shl.b64 	%rd130, %rd200, 8;
	selp.b64 	%rd131, 256, %rd130, %p37;
	add.s64 	%rd12, %rd11, %rd131;
	setp.eq.s32 	%p38, %r260, 0;
	mov.f64 	%fd653, 0d0000000000000000;
	mov.b32 	%r264, 0;
	@%p38 bra 	$L__BB0_21;
	add.s32 	%r264, %r260, -1;
	// begin inline asm
	ld.global.nc.f64 %fd653, [%rd12];
	// end inline asm
$L__BB0_21:
	ld.param.u64 	%rd201, [_ZN4impl12dgemm_kernelEPKdS1_Pdmmmbbmmm_param_8];
	ld.param.s8 	%rs9, [_ZN4impl12dgemm_kernelEPKdS1_Pdmmmbbmmm_param_6];
	setp.eq.s16 	%p39, %rs9, 0;
	shl.b64 	%rd133, %rd201, 8;
	selp.b64 	%rd134, 256, %rd133, %p39;
	add.s64 	%rd13, %rd12, %rd134;
	setp.eq.s32 	%p40, %r261, 0;
	mov.f64 	%fd654, 0d0000000000000000;
	mov.b32 	%r265, 0;
	@%p40 bra 	$L__BB0_23;
	add.s32 	%r265, %r261, -1;
	// begin inline asm
	ld.global.nc.f64 %fd654, [%rd13];
	// end inline asm
$L__BB0_23:
	setp.eq.s32 	%p41, %r257, 0;
	mov.f64 	%fd655, 0d0000000000000000;
	mov.b32 	%r266, 0;
	@%p41 bra 	$L__BB0_25;
	add.s32 	%r266, %r257, -1;
	// begin inline asm
	ld.global.nc.f64 %fd655, [%rd215];
	// end inline asm
$L__BB0_25:
	ld.param.u64 	%rd205, [_ZN4impl12dgemm_kernelEPKdS1_Pdmmmbbmmm_param_9];
	ld.param.s8 	%rs13, [_ZN4impl12dgemm_kernelEPKdS1_Pdmmmbbmmm_param_7];
	setp.eq.s16 	%p42, %rs13, 0;
	shl.b64 	%rd137, %rd205, 8;
	selp.b64 	%rd138, %rd137, 256, %p42;
	add.s64 	%rd14, %rd215, %rd138;
	setp.eq.s32 	%p43, %r256, 0;
	mov.f64 	%fd656, 0d0000000000000000;
	mov.b32 	%r267, 0;
	@%p43 bra 	$L__BB0_27;
	add.s32 	%r267, %r256, -1;
	// begin inline asm
	ld.global.nc.f64 %fd656, [%rd14];
	// end inline asm
$L__BB0_27:
	ld.param.u64 	%rd206, [_ZN4impl12dgemm_kernelEPKdS1_Pdmmmbbmmm_param_9];
	ld.param.s8 	%rs14, [_ZN4impl12dgemm_kernelEPKdS1_Pdmmmbbmmm_param_7];
	setp.eq.s16 	%p44, %rs14, 0;
	shl.b64 	%rd140, %rd206, 8;
	selp.b64 	%rd141, %rd140, 256, %p44;
	add.s64 	%rd15, %rd14, %rd141;
	setp.eq.s32 	%p45, %r255, 0;
	mov.f64 	%fd657, 0d0000000000000000;
	mov.b32 	%r268, 0;
	@%p45 bra 	$L__BB0_29;
	add.s32 	%r268, %r255, -1;
	// begin inline asm
	ld.global.nc.f64 %fd657, [%rd15];
	// end inline asm
$L__BB0_29:
	ld.param.u64 	%rd207, [_ZN4impl12dgemm_kernelEPKdS1_Pdmmmbbmmm_param_9];
	ld.param.s8 	%rs15, [_ZN4impl12dgemm_kernelEPKdS1_Pdmmmbbmmm_param_7];
	setp.eq.s16 	%p46, %rs15, 0;
	shl.b64 	%rd143, %rd207, 8;
	selp.b64 	%rd144, %rd143, 256, %p46;
	add.s64 	%rd16, %rd15, %rd144;
	setp.eq.s32 	%p47, %r254, 0;
	mov.f64 	%fd658, 0d0000000000000000;
	mov.b32 	%r269, 0;
	@%p47 bra 	$L__BB0_31;
	add.s32 	%r269, %r254, -1;
	// begin inline asm
	ld.global.nc.f64 %fd658, [%rd16];
	// end inline asm
$L__BB0_31:
	bar.sync 	0;
	st.shared.f64 	[%r13], %fd651;
	st.shared.f64 	[%r13+4096], %fd652;
	st.shared.f64 	[%r13+8192], %fd653;
	st.shared.f64 	[%r13+12288], %fd654;
	st.shared.f64 	[%r22], %fd655;
	st.shared.f64 	[%r22+4096], %fd656;
	st.shared.f64 	[%r22+8192], %fd657;
	st.shared.f64 	[%r22+12288], %fd658;
	bar.sync 	0;
	@%p48 bra 	$L__BB0_35;
	mov.pred 	%p141, -1;
	mov.u32 	%r270, %r32;
	mov.u32 	%r271, %r31;
$L__BB0_33:
	.pragma "nounroll";
	mov.pred 	%p2, %p141;
	ld.shared.f64 	%fd318, [%r271];
	ld.shared.f64 	%fd342, [%r271+8];
	ld.shared.f64 	%fd366, [%r271+16];
	ld.shared.f64 	%fd390, [%r271+24];
	ld.shared.f64 	%fd317, [%r270];
	ld.shared.f64 	%fd323, [%r270+8];
	ld.shared.f64 	%fd329, [%r270+16];
	ld.shared.f64 	%fd335, [%r270+24];
	// begin inline asm
	mma.sync.aligned.m8n8k4.row.col.f64.f64.f64.f64 {%fd718,%fd702},{%fd317},{%fd318},{%fd718,%fd702};
	// end inline asm
	// begin inline asm
	mma.sync.aligned.m8n8k4.row.col.f64.f64.f64.f64 {%fd717,%fd701},{%fd323},{%fd318},{%fd717,%fd701};
	// end inline asm
	// begin inline asm
	mma.sync.aligned.m8n8k4.row.col.f64.f64.f64.f64 {%fd716,%fd700},{%fd329},{%fd318},{%fd716,%fd700};
	// end inline asm
	// begin inline asm
	mma.sync.aligned.m8n8k4.row.col.f64.f64.f64.f64 {%fd715,%fd699},{%fd335},{%fd318},{%fd715,%fd699};
	// end inline asm
	// begin inline asm
	mma.sync.aligned.m8n8k4.row.col.f64.f64.f64.f64 {%fd714,%fd698},{%fd317},{%fd342},{%fd714,%fd698};
	// end inline asm
	// begin inline asm
	mma.sync.aligned.m8n8k4.row.col.f64.f64.f64.f64 {%fd713,%fd697},{%fd323},{%fd342},{%fd713,%fd697};
	// end inline asm
	// begin inline asm
	mma.sync.aligned.m8n8k4.row.col.f64.f64.f64.f64 {%fd712,%fd696},{%fd329},{%fd342},{%fd712,%fd696};
	// end inline asm
	// begin inline asm
	mma.sync.aligned.m8n8k4.row.col.f64.f64.f64.f64 {%fd711,%fd695},{%fd335},{%fd342},{%fd711,%fd695};
	// end inline asm
	// begin inline asm
	mma.sync.aligned.m8n8k4.row.col.f64.f64.f64.f64 {%fd710,%fd694},{%fd317},{%fd366},{%fd710,%fd694};
	// end inline asm
	// begin inline asm
	mma.sync.aligned.m8n8k4.row.col.f64.f64.f64.f64 {%fd709,%fd693},{%fd323},{%fd366},{%fd709,%fd693};
	// end inline asm
	// begin inline asm
	mma.sync.aligned.m8n8k4.row.col.f64.f64.f64.f64 {%fd708,%fd692},{%fd329},{%fd366},{%fd708,%fd692};
	// end inline asm
	// begin inline asm
	mma.sync.aligned.m8n8k4.row.col.f64.f64.f64.f64 {%fd707,%fd691},{%fd335},{%fd366},{%fd707,%fd691};
	// end inline asm
	// begin inline asm
	mma.sync.aligned.m8n8k4.row.col.f64.f64.f64.f64 {%fd706,%fd719},{%fd317},{%fd390},{%fd706,%fd719};
	// end inline asm
	// begin inline asm
	mma.sync.aligned.m8n8k4.row.col.f64.f64.f64.f64 {%fd705,%fd720},{%fd323},{%fd390},{%fd705,%fd720};
	// end inline asm
	// begin inline asm
	mma.sync.aligned.m8n8k4.row.col.f64.f64.f64.f64 {%fd704,%fd721},{%fd329},{%fd390},{%fd704,%fd721};
	// end inline asm
	// begin inline asm
	mma.sync.aligned.m8n8k4.row.col.f64.f64.f64.f64 {%fd703,%fd722},{%fd335},{%fd390},{%fd703,%fd722};
	// end inline asm
	add.s32 	%r271, %r271, 1056;
	add.s32 	%r270, %r270, 1056;
	mov.pred 	%p141, 0;
	@%p2 bra 	$L__BB0_33;
	ld.shared.f64 	%fd414, [%r33];
	ld.shared.f64 	%fd438, [%r35];
	ld.shared.f64 	%fd462, [%r36];
	ld.shared.f64 	%fd486, [%r37];
	ld.shared.f64 	%fd413, [%r34];
	ld.shared.f64 	%fd419, [%r38];
	ld.shared.f64 	%fd425, [%r39];
	ld.shared.f64 	%fd431, [%r40];
	// begin inline asm
	mma.sync.aligned.m8n8k4.row.col.f64.f64.f64.f64 {%fd718,%fd702},{%fd413},{%fd414},{%fd718,%fd702};
	// end inline asm
	// begin inline asm
	mma.sync.aligned.m8n8k4.row.col.f64.f64.f64.f64 {%fd717,%fd701},{%fd419},{%fd414},{%fd717,%fd701};
	// end inline asm
	// begin inline asm
	mma.sync.aligned.m8n8k4.row.col.f64.f64.f64.f64 {%fd716,%fd700},{%fd425},{%fd414},{%fd716,%fd700};
	// end inline asm
	// begin inline asm
	mma.sync.aligned.m8n8k4.row.col.f64.f64.f64.f64 {%fd715,%fd699},{%fd431},{%fd414},{%fd715,%fd699};
	// end inline asm
	// begin inline asm
	mma.sync.aligned.m8n8k4.row.col.f64.f64.f64.f64 {%fd714,%fd698},{%fd413},{%fd438},{%fd714,%fd698};
	// end inline asm
	// begin inline asm
	mma.sync.aligned.m8n8k4.row.col.f64.f64.f64.f64 {%fd713,%fd697},{%fd419},{%fd438},{%fd713,%fd697};
	// end inline asm
	// begin inline asm
	mma.sync.aligned.m8n8k4.row.col.f64.f64.f64.f64 {%fd712,%fd696},{%fd425},{%fd438},{%fd712,%fd696};
	// end inline asm
	// begin inline asm
	mma.sync.aligned.m8n8k4.row.col.f64.f64.f64.f64 {%fd711,%fd695},{%fd431},{%fd438},{%fd711,%fd695};
	// end inline asm
	// begin inline asm
	mma.sync.aligned.m8n8k4.row.col.f64.f64.f64.f64 {%fd710,%fd694},{%fd413},{%fd462},{%fd710,%fd694};
	// end inline asm
	// begin inline asm
	mma.sync.aligned.m8n8k4.row.col.f64.f64.f64.f64 {%fd709,%fd693},{%fd419},{%fd462},{%fd709,%fd693};
	// end inline asm
	// begin inline asm
	mma.sync.aligned.m8n8k4.row.col.f64.f64.f64.f64 {%fd708,%fd692},{%fd425},{%fd462},{%fd708,%fd692};
	// end inline asm
	// begin inline asm
	mma.sync.aligned.m8n8k4.row.col.f64.f64.f64.f64 {%fd707,%fd691},{%fd431},{%fd462},{%fd707,%fd691};
	// end inline asm
	// begin inline asm
	mma.sync.aligned.m8n8k4.row.col.f64.f64.f64.f64 {%fd706,%fd719},{%fd413},{%fd486},{%fd706,%fd719};
	// end inline asm
	// begin inline asm
	mma.sync.aligned.m8n8k4.row.col.f64.f64.f64.f64 {%fd705,%fd720},{%fd419},{%fd486},{%fd705,%fd720};
	// end inline asm
	// begin inline asm
	mma.sync.aligned.m8n8k4.row.col.f64.f64.f64.f64 {%fd704,%fd721},{%fd425},{%fd486},{%fd704,%fd721};
	// end inline asm
	// begin inline asm
	mma.sync.aligned.m8n8k4.row.col.f64.f64.f64.f64 {%fd703,%fd722},{%fd431},{%fd486},{%fd703,%fd722};
	// end inline asm
$L__BB0_35:
	ld.param.u64 	%rd208, [_ZN4impl12dgemm_kernelEPKdS1_Pdmmmbbmmm_param_9];
	ld.param.u64 	%rd202, [_ZN4impl12dgemm_kernelEPKdS1_Pdmmmbbmmm_param_8];
	ld.param.s8 	%rs16, [_ZN4impl12dgemm_kernelEPKdS1_Pdmmmbbmmm_param_7];
	ld.param.s8 	%rs10, [_ZN4impl12dgemm_kernelEPKdS1_Pdmmmbbmmm_param_6];
	add.s64 	%rd17, %rd217, -16;
	setp.gt.u64 	%p51, %rd217, 16;
	setp.eq.s16 	%p52, %rs10, 0;
	shl.b64 	%rd146, %rd202, 7;
	selp.b64 	%rd147, %rd146, 128, %p52;
	shl.b64 	%rd148, %rd202, 8;
	selp.b64 	%rd149, 256, %rd148, %p52;
	shl.b64 	%rd150, %rd149, 2;
	sub.s64 	%rd151, %rd147, %rd150;
	add.s64 	%rd152, %rd149, %rd151;
	add.s64 	%rd216, %rd13, %rd152;
	setp.eq.s16 	%p53, %rs16, 0;
	shl.b64 	%rd153, %rd208, 7;
	selp.b64 	%rd154, 128, %rd153, %p53;
	shl.b64 	%rd155, %rd208, 8;
	selp.b64 	%rd156, %rd155, 256, %p53;
	shl.b64 	%rd157, %rd156, 2;
	sub.s64 	%rd158, %rd154, %rd157;
	add.s64 	%rd159, %rd156, %rd158;
	add.s64 	%rd215, %rd16, %rd159;
	mov.u32 	%r254, %r269;
	mov.u32 	%r255, %r268;
	mov.u32 	%r256, %r267;
	mov.u32 	%r257, %r266;
	mov.u32 	%r258, %r262;
	mov.u32 	%r259, %r263;
	mov.u32 	%r260, %r264;
	mov.u32 	%r261, %r265;
	mov.u64 	%rd217, %rd17;
	@%p51 bra 	$L__BB0_15;
$L__BB0_36:
	not.pred 	%p54, %p1;
	@%p54 bra 	$L__BB0_80;
	mov.u32 	%r69, %tid.x;
	and.b32  	%r70, %r69, 1020;
	add.s32 	%r234, %r69, 1;
	and.b32  	%r235, %r234, 3;
	or.b32  	%r236, %r235, %r70;
	// begin inline asm
	mov.b64 {%r138,%r139}, %fd717;
	// end inline asm
	shfl.sync.idx.b32	%r141|%p55, %r139, %r236, 31, -1;
	shfl.sync.idx.b32	%r140|%p56, %r138, %r236, 31, -1;
	// begin inline asm
	mov.b64 %fd813, {%r140,%r141};
	// end inline asm
	// begin inline asm
	mov.b64 {%r142,%r143}, %fd713;
	// end inline asm
	shfl.sync.idx.b32	%r145|%p57, %r143, %r236, 31, -1;
	shfl.sync.idx.b32	%r144|%p58, %r142, %r236, 31, -1;
	// begin inline asm
	mov.b64 %fd809, {%r144,%r145};
	// end inline asm
	// begin inline asm
	mov.b64 {%r146,%r147}, %fd709;
	// end inline asm
	shfl.sync.idx.b32	%r149|%p59, %r147, %r236, 31, -1;
	shfl.sync.idx.b32	%r148|%p60, %r146, %r236, 31, -1;
	// begin inline asm
	mov.b64 %fd805, {%r148,%r149};
	// end inline asm
	// begin inline asm
	mov.b64 {%r150,%r151}, %fd705;
	// end inline asm
	shfl.sync.idx.b32	%r153|%p61, %r151, %r236, 31, -1;
	shfl.sync.idx.b32	%r152|%p62, %r150, %r236, 31, -1;
	// begin inline asm
	mov.b64 %fd801, {%r152,%r153};
	// end inline asm
	// begin inline asm
	mov.b64 {%r154,%r155}, %fd701;
	// end inline asm
	shfl.sync.idx.b32	%r157|%p63, %r155, %r236, 31, -1;
	shfl.sync.idx.b32	%r156|%p64, %r154, %r236, 31, -1;
	// begin inline asm
	mov.b64 %fd797, {%r156,%r157};
	// end inline asm
	// begin inline asm
	mov.b64 {%r158,%r159}, %fd697;
	// end inline asm
	shfl.sync.idx.b32	%r161|%p65, %r159, %r236, 31, -1;
	shfl.sync.idx.b32	%r160|%p66, %r158, %r236, 31, -1;
	// begin inline asm
	mov.b64 %fd793, {%r160,%r161};
	// end inline asm
	// begin inline asm
	mov.b64 {%r162,%r163}, %fd693;
	// end inline asm
	shfl.sync.idx.b32	%r165|%p67, %r163, %r236, 31, -1;
	shfl.sync.idx.b32	%r164|%p68, %r162, %r236, 31, -1;
	// begin inline asm
	mov.b64 %fd789, {%r164,%r165};
	// end inline asm
	// begin inline asm
	mov.b64 {%r166,%r167}, %fd720;
	// end inline asm
	shfl.sync.idx.b32	%r169|%p69, %r167, %r236, 31, -1;
	shfl.sync.idx.b32	%r168|%p70, %r166, %r236, 31, -1;
	// begin inline asm
	mov.b64 %fd522, {%r168,%r169};
	// end inline asm
	and.b32  	%r71, %r69, 3;
	xor.b32  	%r237, %r71, 2;
	or.b32  	%r238, %r237, %r70;
	// begin inline asm
	mov.b64 {%r170,%r171}, %fd716;
	// end inline asm
	shfl.sync.idx.b32	%r173|%p71, %r171, %r238, 31, -1;
	shfl.sync.idx.b32	%r172|%p72, %r170, %r238, 31, -1;
	// begin inline asm
	mov.b64 %fd524, {%r172,%r173};
	// end inline asm
	// begin inline asm
	mov.b64 {%r174,%r175}, %fd712;
	// end inline asm
	shfl.sync.idx.b32	%r177|%p73, %r175, %r238, 31, -1;
	shfl.sync.idx.b32	%r176|%p74, %r174, %r238, 31, -1;
	// begin inline asm
	mov.b64 %fd526, {%r176,%r177};
	// end inline asm
	// begin inline asm
	mov.b64 {%r178,%r179}, %fd708;
	// end inline asm
	shfl.sync.idx.b32	%r181|%p75, %r179, %r238, 31, -1;
	shfl.sync.idx.b32	%r180|%p76, %r178, %r238, 31, -1;
	// begin inline asm
	mov.b64 %fd528, {%r180,%r181};
	// end inline asm
	// begin inline asm
	mov.b64 {%r182,%r183}, %fd704;
	// end inline asm
	shfl.sync.idx.b32	%r185|%p77, %r183, %r238, 31, -1;
	shfl.sync.idx.b32	%r184|%p78, %r182, %r238, 31, -1;
	// begin inline asm
	mov.b64 %fd530, {%r184,%r185};
	// end inline asm
	// begin inline asm
	mov.b64 {%r186,%r187}, %fd700;
	// end inline asm
	shfl.sync.idx.b32	%r189|%p79, %r187, %r238, 31, -1;
	shfl.sync.idx.b32	%r188|%p80, %r186, %r238, 31, -1;
	// begin inline asm
	mov.b64 %fd532, {%r188,%r189};
	// end inline asm
	// begin inline asm
	mov.b64 {%r190,%r191}, %fd696;
	// end inline asm
	shfl.sync.idx.b32	%r193|%p81, %r191, %r238, 31, -1;
	shfl.sync.idx.b32	%r192|%p82, %r190, %r238, 31, -1;
	// begin inline asm
	mov.b64 %fd534, {%r192,%r193};
	// end inline asm
	// begin inline asm
	mov.b64 {%r194,%r195}, %fd692;
	// end inline asm
	shfl.sync.idx.b32	%r197|%p83, %r195, %r238, 31, -1;
	shfl.sync.idx.b32	%r196|%p84, %r194, %r238, 31, -1;
	// begin inline asm
	mov.b64 %fd536, {%r196,%r197};
	// end inline asm
	// begin inline asm
	mov.b64 {%r198,%r199}, %fd721;
	// end inline asm
	shfl.sync.idx.b32	%r201|%p85, %r199, %r238, 31, -1;
	shfl.sync.idx.b32	%r200|%p86, %r198, %r238, 31, -1;
	// begin inline asm
	mov.b64 %fd785, {%r200,%r201};
	// end inline asm
	add.s32 	%r239, %r69, -1;
	and.b32  	%r240, %r239, 3;
	or.b32  	%r241, %r240, %r70;
	// begin inline asm
	mov.b64 {%r202,%r203}, %fd715;
	// end inline asm
	shfl.sync.idx.b32	%r205|%p87, %r203, %r241, 31, -1;
	shfl.sync.idx.b32	%r204|%p88, %r202, %r241, 31, -1;
	// begin inline asm
	mov.b64 %fd540, {%r204,%r205};
	// end inline asm
	// begin inline asm
	mov.b64 {%r206,%r207}, %fd711;
	// end inline asm
	shfl.sync.idx.b32	%r209|%p89, %r207, %r241, 31, -1;
	shfl.sync.idx.b32	%r208|%p90, %r206, %r241, 31, -1;
	// begin inline asm
	mov.b64 %fd542, {%r208,%r209};
	// end inline asm
	// begin inline asm
	mov.b64 {%r210,%r211}, %fd707;
	// end inline asm
	shfl.sync.idx.b32	%r213|%p91, %r211, %r241, 31, -1;
	shfl.sync.idx.b32	%r212|%p92, %r210, %r241, 31, -1;
	// begin inline asm
	mov.b64 %fd544, {%r212,%r213};
	// end inline asm
	// begin inline asm
	mov.b64 {%r214,%r215}, %fd703;
	// end inline asm
	shfl.sync.idx.b32	%r217|%p93, %r215, %r241, 31, -1;
	shfl.sync.idx.b32	%r216|%p94, %r214, %r241, 31, -1;
	// begin inline asm
	mov.b64 %fd546, {%r216,%r217};
	// end inline asm
	// begin inline asm
	mov.b64 {%r218,%r219}, %fd699;
	// end inline asm
	shfl.sync.idx.b32	%r221|%p95, %r219, %r241, 31, -1;
	shfl.sync.idx.b32	%r220|%p96, %r218, %r241, 31, -1;
	// begin inline asm
	mov.b64 %fd548, {%r220,%r221};
	// end inline asm
	// begin inline asm
	mov.b64 {%r222,%r223}, %fd695;
	// end inline asm
	shfl.sync.idx.b32	%r225|%p97, %r223, %r241, 31, -1;
	shfl.sync.idx.b32	%r224|%p98, %r222, %r241, 31, -1;
	// begin inline asm
	mov.b64 %fd550, {%r224,%r225};
	// end inline asm
	// begin inline asm
	mov.b64 {%r226,%r227}, %fd691;
	// end inline asm
	shfl.sync.idx.b32	%r229|%p99, %r227, %r241, 31, -1;
	shfl.sync.idx.b32	%r228|%p100, %r226, %r241, 31, -1;
	// begin inline asm
	mov.b64 %fd552, {%r228,%r229};
	// end inline asm
	// begin inline asm
	mov.b64 {%r230,%r231}, %fd722;
	// end inline asm
	shfl.sync.idx.b32	%r233|%p101, %r231, %r241, 31, -1;
	shfl.sync.idx.b32	%r232|%p102, %r230, %r241, 31, -1;
	// begin inline asm
	mov.b64 %fd818, {%r232,%r233};
	// end inline asm
	and.b32  	%r242, %r69, 2;
	setp.eq.s32 	%p103, %r242, 0;
	mov.f64 	%fd755, %fd552;
	mov.f64 	%fd788, %fd536;
	mov.f64 	%fd759, %fd550;
	mov.f64 	%fd792, %fd534;
	mov.f64 	%fd763, %fd548;
	mov.f64 	%fd796, %fd532;
	mov.f64 	%fd767, %fd546;
	mov.f64 	%fd800, %fd530;
	mov.f64 	%fd771, %fd544;
	mov.f64 	%fd804, %fd528;
	mov.f64 	%fd775, %fd542;
	mov.f64 	%fd808, %fd526;
	mov.f64 	%fd779, %fd540;
	mov.f64 	%fd812, %fd524;
	mov.f64 	%fd783, %fd719;
	mov.f64 	%fd784, %fd522;
	@%p103 bra 	$L__BB0_39;
	mov.f64 	%fd755, %fd789;
	mov.f64 	%fd788, %fd694;
	mov.f64 	%fd789, %fd552;
	mov.f64 	%fd694, %fd536;
	mov.f64 	%fd759, %fd793;
	mov.f64 	%fd792, %fd698;
	mov.f64 	%fd793, %fd550;
	mov.f64 	%fd698, %fd534;
	mov.f64 	%fd763, %fd797;
	mov.f64 	%fd796, %fd702;
	mov.f64 	%fd797, %fd548;
	mov.f64 	%fd702, %fd532;
	mov.f64 	%fd767, %fd801;
	mov.f64 	%fd800, %fd706;
	mov.f64 	%fd801, %fd546;
	mov.f64 	%fd706, %fd530;
	mov.f64 	%fd771, %fd805;
	mov.f64 	%fd804, %fd710;
	mov.f64 	%fd805, %fd544;
	mov.f64 	%fd710, %fd528;
	mov.f64 	%fd775, %fd809;
	mov.f64 	%fd808, %fd714;
	mov.f64 	%fd809, %fd542;
	mov.f64 	%fd714, %fd526;
	mov.f64 	%fd779, %fd813;
	mov.f64 	%fd812, %fd718;
	mov.f64 	%fd813, %fd540;
	mov.f64 	%fd718, %fd524;
	mov.f64 	%fd783, %fd785;
	mov.f64 	%fd784, %fd818;
	mov.f64 	%fd785, %fd719;
	mov.f64 	%fd818, %fd522;
$L__BB0_39:
	and.b32  	%r243, %r69, 1;
	setp.eq.b32 	%p104, %r243, 1;
	not.pred 	%p105, %p104;
	mov.f64 	%fd787, %fd755;
	mov.f64 	%fd791, %fd759;
	mov.f64 	%fd795, %fd763;
	mov.f64 	%fd799, %fd767;
	mov.f64 	%fd803, %fd771;
	mov.f64 	%fd807, %fd775;
	mov.f64 	%fd811, %fd779;
	mov.f64 	%fd815, %fd783;
	mov.f64 	%fd816, %fd784;
	mov.f64 	%fd817, %fd785;
	@%p105 bra 	$L__BB0_41;
	mov.f64 	%fd787, %fd788;
	mov.f64 	%fd788, %fd789;
	mov.f64 	%fd789, %fd694;
	mov.f64 	%fd694, %fd755;
	mov.f64 	%fd791, %fd792;
	mov.f64 	%fd792, %fd793;
	mov.f64 	%fd793, %fd698;
	mov.f64 	%fd698, %fd759;
	mov.f64 	%fd795, %fd796;
	mov.f64 	%fd796, %fd797;
	mov.f64 	%fd797, %fd702;
	mov.f64 	%fd702, %fd763;
	mov.f64 	%fd799, %fd800;
	mov.f64 	%fd800, %fd801;
	mov.f64 	%fd801, %fd706;
	mov.f64 	%fd706, %fd767;
	mov.f64 	%fd803, %fd804;
	mov.f64 	%fd804, %fd805;
	mov.f64 	%fd805, %fd710;
	mov.f64 	%fd710, %fd771;
	mov.f64 	%fd807, %fd808;
	mov.f64 	%fd808, %fd809;
	mov.f64 	%fd809, %fd714;
	mov.f64 	%fd714, %fd775;
	mov.f64 	%fd811, %fd812;
	mov.f64 	%fd812, %fd813;
	mov.f64 	%fd813, %fd718;
	mov.f64 	%fd718, %fd779;
	mov.f64 	%fd815, %fd818;
	mov.f64 	%fd816, %fd783;
	mov.f64 	%fd817, %fd784;
	mov.f64 	%fd818, %fd785;
$L__BB0_41:
	neg.s32 	%r245, %r69;
	and.b32  	%r246, %r245, 3;
	add.s32 	%r72, %r70, %r246;
	setp.ge.u32 	%p106, %r72, %r116;
	@%p106 bra 	$L__BB0_50;
	ld.param.u64 	%rd210, [_ZN4impl12dgemm_kernelEPKdS1_Pdmmmbbmmm_param_10];
	mul.wide.u32 	%rd160, %r72, 8;
	add.s64 	%rd20, %rd7, %rd160;
	ld.global.f64 	%fd555, [%rd20];
	add.f64 	%fd556, %fd718, %fd555;
	st.global.f64 	[%rd20], %fd556;
	and.b64  	%rd21, %rd210, 4294967295;
	setp.eq.s32 	%p107, %r27, 1;
	@%p107 bra 	$L__BB0_80;
	shl.b64 	%rd161, %rd21, 3;
	add.s64 	%rd22, %rd20, %rd161;
	ld.global.f64 	%fd557, [%rd22];
	add.f64 	%fd558, %fd714, %fd557;
	st.global.f64 	[%rd22], %fd558;
	setp.eq.s32 	%p108, %r27, 2;
	@%p108 bra 	$L__BB0_80;
	add.s64 	%rd23, %rd22, %rd161;
	ld.global.f64 	%fd559, [%rd23];
	add.f64 	%fd560, %fd710, %fd559;
	st.global.f64 	[%rd23], %fd560;
	setp.eq.s32 	%p109, %r27, 3;
	@%p109 bra 	$L__BB0_50;
	add.s64 	%rd24, %rd23, %rd161;
	ld.global.f64 	%fd561, [%rd24];
	add.f64 	%fd562, %fd706, %fd561;
	st.global.f64 	[%rd24], %fd562;
	setp.eq.s32 	%p110, %r27, 4;
	@%p110 bra 	$L__BB0_50;
	add.s64 	%rd25, %rd24, %rd161;
	ld.global.f64 	%fd563, [%rd25];
	add.f64 	%fd564, %fd702, %fd563;
	st.global.f64 	[%rd25], %fd564;
	setp.eq.s32 	%p111, %r27, 5;
	@%p111 bra 	$L__BB0_50;
	add.s64 	%rd26, %rd25, %rd161;
	ld.global.f64 	%fd565, [%rd26];
	add.f64 	%fd566, %fd698, %fd565;
	st.global.f64 	[%rd26], %fd566;
	add.s32 	%r73, %r27, -6;
	setp.eq.s32 	%p112, %r73, 0;
	@%p112 bra 	$L__BB0_50;
	add.s64 	%rd167, %rd26, %rd161;
	ld.global.f64 	%fd567, [%rd167];
	add.f64 	%fd568, %fd694, %fd567;
	st.global.f64 	[%rd167], %fd568;
	add.s64 	%rd27, %rd167, %rd161;
	setp.eq.s32 	%p113, %r73, 1;
	@%p113 bra 	$L__BB0_50;
	ld.global.f64 	%fd569, [%rd27];
	add.f64 	%fd570, %fd815, %fd569;
	st.global.f64 	[%rd27], %fd570;
$L__BB0_50:
	setp.lt.u32 	%p114, %r27, 9;
	@%p114 bra 	$L__BB0_80;
	ld.param.u64 	%rd211, [_ZN4impl12dgemm_kernelEPKdS1_Pdmmmbbmmm_param_10];
	shl.b64 	%rd168, %rd211, 3;
	and.b64  	%rd28, %rd168, 4294967288;
	shl.b64 	%rd169, %rd211, 6;
	and.b64  	%rd170, %rd169, 34359738304;
	add.s64 	%rd29, %rd7, %rd170;
	sub.s32 	%r247, 1, %r69;
	and.b32  	%r248, %r247, 3;
	add.s32 	%r75, %r248, %r70;
	setp.ge.u32 	%p115, %r75, %r116;
	@%p115 bra 	$L__BB0_60;
	ld.param.u64 	%rd212, [_ZN4impl12dgemm_kernelEPKdS1_Pdmmmbbmmm_param_10];
	mul.wide.u32 	%rd171, %r75, 8;
	add.s64 	%rd30, %rd29, %rd171;
	ld.global.f64 	%fd571, [%rd30];
	add.f64 	%fd572, %fd813, %fd571;
	st.global.f64 	[%rd30], %fd572;
	and.b64  	%rd31, %rd212, 4294967295;
	setp.eq.s32 	%p116, %r27, 9;
	@%p116 bra 	$L__BB0_80;
	shl.b64 	%rd172, %rd31, 3;
	add.s64 	%rd32, %rd30, %rd172;
	ld.global.f64 	%fd573, [%rd32];
	add.f64 	%fd574, %fd809, %fd573;
	st.global.f64 	[%rd32], %fd574;
	setp.eq.s32 	%p117, %r27, 10;
	@%p117 bra 	$L__BB0_80;
	add.s64 	%rd33, %rd32, %rd172;
	ld.global.f64 	%fd575, [%rd33];
	add.f64 	%fd576, %fd805, %fd575;
	st.global.f64 	[%rd33], %fd576;
	setp.eq.s32 	%p118, %r27, 11;
	@%p118 bra 	$L__BB0_60;
	add.s64 	%rd34, %rd33, %rd172;
	ld.global.f64 	%fd577, [%rd34];
	add.f64 	%fd578, %fd801, %fd577;
	st.global.f64 	[%rd34], %fd578;
	setp.eq.s32 	%p119, %r27, 12;
	@%p119 bra 	$L__BB0_60;
	add.s64 	%rd35, %rd34, %rd172;
	ld.global.f64 	%fd579, [%rd35];
	add.f64 	%fd580, %fd797, %fd579;
	st.global.f64 	[%rd35], %fd580;
	setp.eq.s32 	%p120, %r27, 13;
	@%p120 bra 	$L__BB0_60;
	add.s64 	%rd36, %rd35, %rd172;
	ld.global.f64 	%fd581, [%rd36];
	add.f64 	%fd582, %fd793, %fd581;
	st.global.f64 	[%rd36], %fd582;
	add.s32 	%r76, %r27, -14;
	setp.eq.s32 	%p121, %r76, 0;
	@%p121 bra 	$L__BB0_60;
	add.s64 	%rd178, %rd36, %rd172;
	ld.global.f64 	%fd583, [%rd178];
	add.f64 	%fd584, %fd789, %fd583;
	st.global.f64 	[%rd178], %fd584;
	add.s64 	%rd37, %rd178, %rd172;
	setp.eq.s32 	%p122, %r76, 1;
	@%p122 bra 	$L__BB0_60;
	ld.global.f64 	%fd585, [%rd37];
	add.f64 	%fd586, %fd816, %fd585;
	st.global.f64 	[%rd37], %fd586;
$L__BB0_60:
	add.s32 	%r249, %r27, -8;
	setp.lt.u32 	%p123, %r249, 9;
	@%p123 bra 	$L__BB0_80;
	shl.b64 	%rd179, %rd28, 3;
	add.s64 	%rd38, %rd29, %rd179;
	sub.s32 	%r250, 2, %r69;
	and.b32  	%r251, %r250, 3;
	add.s32 	%r77, %r251, %r70;
	setp.ge.u32 	%p124, %r77, %r116;
	@%p124 bra 	$L__BB0_70;
	ld.param.u64 	%rd213, [_ZN4impl12dgemm_kernelEPKdS1_Pdmmmbbmmm_param_10];
	mul.wide.u32 	%rd180, %r77, 8;
	add.s64 	%rd39, %rd38, %rd180;
	ld.global.f64 	%fd587, [%rd39];
	add.f64 	%fd588, %fd812, %fd587;
	st.global.f64 	[%rd39], %fd588;
	and.b64  	%rd40, %rd213, 4294967295;
	setp.eq.s32 	%p125, %r27, 17;
	@%p125 bra 	$L__BB0_80;
	shl.b64 	%rd181, %rd40, 3;
	add.s64 	%rd41, %rd39, %rd181;
	ld.global.f64 	%fd589, [%rd41];
	add.f64 	%fd590, %fd808, %fd589;
	st.global.f64 	[%rd41], %fd590;
	setp.eq.s32 	%p126, %r27, 18;
	@%p126 bra 	$L__BB0_70;
	add.s64 	%rd42, %rd41, %rd181;
	ld.global.f64 	%fd591, [%rd42];
	add.f64 	%fd592, %fd804, %fd591;
	st.global.f64 	[%rd42], %fd592;
	setp.eq.s32 	%p127, %r27, 19;
	@%p127 bra 	$L__BB0_70;
	add.s64 	%rd43, %rd42, %rd181;
	ld.global.f64 	%fd593, [%rd43];
	add.f64 	%fd594, %fd800, %fd593;
	st.global.f64 	[%rd43], %fd594;
	setp.eq.s32 	%p128, %r27, 20;
	@%p128 bra 	$L__BB0_70;
	add.s64 	%rd44, %rd43, %rd181;
	ld.global.f64 	%fd595, [%rd44];
	add.f64 	%fd596, %fd796, %fd595;
	st.global.f64 	[%rd44], %fd596;
	setp.eq.s32 	%p129, %r27, 21;
	@%p129 bra 	$L__BB0_70;
	add.s64 	%rd45, %rd44, %rd181;
	ld.global.f64 	%fd597, [%rd45];
	add.f64 	%fd598, %fd792, %fd597;
	st.global.f64 	[%rd45], %fd598;
	add.s32 	%r78, %r27, -22;
	setp.eq.s32 	%p130, %r78, 0;
	@%p130 bra 	$L__BB0_70;
	add.s64 	%rd187, %rd45, %rd181;
	ld.global.f64 	%fd599, [%rd187];
	add.f64 	%fd600, %fd788, %fd599;
	st.global.f64 	[%rd187], %fd600;
	add.s64 	%rd46, %rd187, %rd181;
	setp.eq.s32 	%p131, %r78, 1;
	@%p131 bra 	$L__BB0_70;
	ld.global.f64 	%fd601, [%rd46];
	add.f64 	%fd602, %fd817, %fd601;
	st.global.f64 	[%rd46], %fd602;
$L__BB0_70:
	add.s32 	%r252, %r27, -16;
	setp.lt.u32 	%p132, %r252, 9;
	@%p132 bra 	$L__BB0_80;
	xor.b32  	%r253, %r71, 3;
	add.s32 	%r79, %r253, %r70;
	setp.ge.u32 	%p133, %r79, %r116;
	@%p133 bra 	$L__BB0_80;
	ld.param.u64 	%rd214, [_ZN4impl12dgemm_kernelEPKdS1_Pdmmmbbmmm_param_10];
	cvt.u64.u32 	%rd188, %r79;
	add.s64 	%rd189, %rd28, %rd188;
	shl.b64 	%rd190, %rd189, 3;
	add.s64 	%rd47, %rd38, %rd190;
	ld.global.f64 	%fd603, [%rd47];
	add.f64 	%fd604, %fd811, %fd603;
	st.global.f64 	[%rd47], %fd604;
	and.b64  	%rd48, %rd214, 4294967295;
	setp.eq.s32 	%p134, %r27, 25;
	@%p134 bra 	$L__BB0_80;
	shl.b64 	%rd191, %rd48, 3;
	add.s64 	%rd49, %rd47, %rd191;
	ld.global.f64 	%fd605, [%rd49];
	add.f64 	%fd606, %fd807, %fd605;
	st.global.f64 	[%rd49], %fd606;
	setp.eq.s32 	%p135, %r27, 26;
	@%p135 bra 	$L__BB0_80;
	add.s64 	%rd50, %rd49, %rd191;
	ld.global.f64 	%fd607, [%rd50];
	add.f64 	%fd608, %fd803, %fd607;
	st.global.f64 	[%rd50], %fd608;
	setp.eq.s32 	%p136, %r27, 27;
	@%p136 bra 	$L__BB0_80;
	add.s64 	%rd51, %rd50, %rd191;
	ld.global.f64 	%fd609, [%rd51];
	add.f64 	%fd610, %fd799, %fd609;
	st.global.f64 	[%rd51], %fd610;
	setp.eq.s32 	%p137, %r27, 28;
	@%p137 bra 	$L__BB0_80;
	add.s64 	%rd52, %rd51, %rd191;
	ld.global.f64 	%fd611, [%rd52];
	add.f64 	%fd612, %fd795, %fd611;
	st.global.f64 	[%rd52], %fd612;
	setp.eq.s32 	%p138, %r27, 29;
	@%p138 bra 	$L__BB0_80;
	add.s64 	%rd53, %rd52, %rd191;
	ld.global.f64 	%fd613, [%rd53];
	add.f64 	%fd614, %fd791, %fd613;
	st.global.f64 	[%rd53], %fd614;
	add.s32 	%r80, %r27, -30;
	setp.eq.s32 	%p139, %r80, 0;
	@%p139 bra 	$L__BB0_80;
	add.s64 	%rd197, %rd53, %rd191;
	ld.global.f64 	%fd615, [%rd197];
	add.f64 	%fd616, %fd787, %fd615;
	st.global.f64 	[%rd197], %fd616;
	add.s64 	%rd54, %rd197, %rd191;
	setp.eq.s32 	%p140, %r80, 1;
	@%p140 bra 	$L__BB0_80;
	ld.global.f64 	%fd617, [%rd54];
	add.f64 	%fd618, %fd818, %fd617;
	st.global.f64 	[%rd54], %fd618;
$L__BB0_80:
	ret;

}
.func  (.param .b32 func_retval0) _ZN11cuda_thread11Accumulator13getFirstIndexEi(
	.param .b32 _ZN11cuda_thread11Accumulator13getFirstIndexEi_param_0
)
{
	.reg .b32 	%r<6>;

	ld.param.u32 	%r1, [_ZN11cuda_thread11Accumulator13getFirstIndexEi_param_0];
	and.b32  	%r2, %r1, 3;
	and.b32  	%r3, %r1, 1020;
	mad.lo.s32 	%r4, %r2, 33, %r3;
	add.s32 	%r5, %r4, 1;
	st.param.b32 	[func_retval0], %r5;
	ret;

}
.func  (.param .b32 func_retval0) _ZN11cuda_thread11Accumulator12getLastIndexEi(
	.param .b32 _ZN11cuda_thread11Accumulator12getLastIndexEi_param_0
)
{
	.reg .pred 	%p<4>;
	.reg .b16 	%rs<7>;
	.reg .b32 	%r<7>;

	ld.param.u32 	%r3, [_ZN11cuda_thread11Accumulator12getLastIndexEi_param_0];
	and.b32  	%r4, %r3, 3;
	or.b32  	%r1, %r4, 12;
	and.b32  	%r2, %r3, 1020;
	setp.ne.s32 	%p1, %r1, 15;
	setp.lt.u32 	%p2, %r3, 16;
	or.pred  	%p3, %p2, %p1;
	@%p3 bra 	$L__BB2_2;
	cvt.u16.u32 	%rs5, %r2;
	mad.lo.s16 	%rs6, %rs5, 33, -528;
	bra.uni 	$L__BB2_3;
$L__BB2_2:
	mad.lo.s32 	%r5, %r1, 33, %r2;
	cvt.u16.u32 	%rs4, %r5;
	add.s16 	%rs6, %rs4, 1;
$L__BB2_3:
	cvt.s32.s16 	%r6, %rs6;
	st.param.b32 	[func_retval0], %r6;
	ret;

}
.func  (.param .b32 func_retval0) _ZN11cuda_thread11Accumulator10getLastIncEi(
	.param .b32 _ZN11cuda_thread11Accumulator10getLastIncEi_param_0
)
{
	.reg .pred 	%p<3>;
	.reg .b32 	%r<5>;

	ld.param.u32 	%r1, [_ZN11cuda_thread11Accumulator10getLastIncEi_param_0];
	and.b32  	%r2, %r1, 3;
	setp.eq.s32 	%p1, %r2, 3;
	setp.gt.u32 	%p2, %r1, 15;
	selp.b32 	%r3, 33, 1, %p1;
	selp.b32 	%r4, %r3, 1, %p2;
	st.param.b32 	[func_retval0], %r4;
	ret;

}
.func  (.param .b32 func_retval0) _ZN11cuda_thread12MemTransferAILj4EE12getSharedIdxEjj(
	.param .b32 _ZN11cuda_thread12MemTransferAILj4EE12getSharedIdxEjj_param_0,
	.param .b32 _ZN11cuda_thread12MemTransferAILj4EE12getSharedIdxEjj_param_1
)
{
	.reg .pred 	%p<4>;
	.reg .b32 	%r<9>;

	ld.param.u32 	%r4, [_ZN11cuda_thread12MemTransferAILj4EE12getSharedIdxEjj_param_0];
	ld.param.u32 	%r6, [_ZN11cuda_thread12MemTransferAILj4EE12getSharedIdxEjj_param_1];
	setp.gt.u32 	%p1, %r4, 15;
	setp.gt.u32 	%p2, %r6, 14;
	and.pred  	%p3, %p1, %p2;
	@%p3 bra 	$L__BB4_2;
	mad.lo.s32 	%r7, %r6, 33, %r4;
	add.s32 	%r8, %r7, 1;
	bra.uni 	$L__BB4_3;
$L__BB4_2:
	mad.lo.s32 	%r8, %r4, 33, -528;
$L__BB4_3:
	st.param.b32 	[func_retval0], %r8;
	ret;

}


// ===== COMPILED SASS (sm_100) =====

	.target	sm_100

	.elftype	@"ET_EXEC"


//--------------------- .note.nv.tkinfo           --------------------------
	.section	.note.nv.tkinfo,"",@"SHT_NOTE"
	.sectionflags	@"SHF_NOTE_NV_TKINFO"
	.tkinfo
        /*0018*/ 	.word	0x00000002
        /*0030*/ 	.string	""
        /*0030*/ 	.string	"ptxas"
        /*0030*/ 	.string	"Cuda compilation tools, release 13.0, V13.0.88"
        /*0030*/ 	.string	"Build cuda_13.0.r13.0/compiler.36424714_0"
        /*0030*/ 	.string	"-arch sm_100 -m 64 "



//--------------------- .note.nv.cuinfo           --------------------------
	.section	.note.nv.cuinfo,"",@"SHT_NOTE"
	.sectionflags	@"SHF_NOTE_NV_CUINFO"
        /*0018*/ 	.short	0x0002
        /*001a*/ 	.short	0x0064
        /*001c*/ 	.short	0x0082
	.zero		2


//--------------------- .nv.info                  --------------------------
	.section	.nv.info,"",@"SHT_CUDA_INFO"
	.align	4


	//----- nvinfo : EIATTR_REGCOUNT
	.align		4
        /*0000*/ 	.byte	0x04, 0x2f
        /*0002*/ 	.short	(.L_8 - .L_7)
	.align		4
.L_7:
        /*0004*/ 	.word	index@(_ZN4impl12dgemm_kernelEPKdS1_Pdmmmbbmmm)
        /*0008*/ 	.word	0x0000007e


	//----- nvinfo : EIATTR_FRAME_SIZE
	.align		4
.L_8:
        /*000c*/ 	.byte	0x04, 0x11
        /*000e*/ 	.short	(.L_10 - .L_9)
	.align		4
.L_9:
        /*0010*/ 	.word	index@($_ZN4impl12dgemm_kernelEPKdS1_Pdmmmbbmmm$_ZN11cuda_thread12MemTransferAILj4EE12getSharedIdxEjj)
        /*0014*/ 	.word	0x00000000


	//----- nvinfo : EIATTR_FRAME_SIZE
	.align		4
.L_10:
        /*0018*/ 	.byte	0x04, 0x11
        /*001a*/ 	.short	(.L_12 - .L_11)
	.align		4
.L_11:
        /*001c*/ 	.word	index@($_ZN4impl12dgemm_kernelEPKdS1_Pdmmmbbmmm$_ZN11cuda_thread11Accumulator13getFirstIndexEi)
        /*0020*/ 	.word	0x00000000


	//----- nvinfo : EIATTR_FRAME_SIZE
	.align		4
.L_12:
        /*0024*/ 	.byte	0x04, 0x11
        /*0026*/ 	.short	(.L_14 - .L_13)
	.align		4
.L_13:
        /*0028*/ 	.word	index@($_ZN4impl12dgemm_kernelEPKdS1_Pdmmmbbmmm$_ZN11cuda_thread11Accumulator12getLastIndexEi)
        /*002c*/ 	.word	0x00000000


	//----- nvinfo : EIATTR_FRAME_SIZE
	.align		4
.L_14:
        /*0030*/ 	.byte	0x04, 0x11
        /*0032*/ 	.short	(.L_16 - .L_15)
	.align		4
.L_15:
        /*0034*/ 	.word	index@($_ZN4impl12dgemm_kernelEPKdS1_Pdmmmbbmmm$_ZN11cuda_thread11Accumulator10getLastIncEi)
        /*0038*/ 	.word	0x00000000


	//----- nvinfo : EIATTR_FRAME_SIZE
	.align		4
.L_16:
        /*003c*/ 	.byte	0x04, 0x11
        /*003e*/ 	.short	(.L_18 - .L_17)
	.align		4
.L_17:
        /*0040*/ 	.word	index@(_ZN4impl12dgemm_kernelEPKdS1_Pdmmmbbmmm)
        /*0044*/ 	.word	0x00000000


	//----- nvinfo : EIATTR_MIN_STACK_SIZE
	.align		4
.L_18:
        /*0048*/ 	.byte	0x04, 0x12
        /*004a*/ 	.short	(.L_20 - .L_19)
	.align		4
.L_19:
        /*004c*/ 	.word	index@(_ZN4impl12dgemm_kernelEPKdS1_Pdmmmbbmmm)
        /*0050*/ 	.word	0x00000000
.L_20:


//--------------------- .nv.compat                --------------------------
	.section	.nv.compat,"",@"SHT_CUDA_COMPAT_INFO"
	.align	4
        /*0000*/ 	.byte	0x02, 0x09, 0x00, 0x00, 0x02, 0x02, 0x01, 0x00, 0x02, 0x05, 0x05, 0x00, 0x03, 0x07, 0x01, 0x01
        /*0010*/ 	.byte	0x02, 0x03, 0x00, 0x00, 0x02, 0x06, 0x01, 0x00, 0x04, 0x0b, 0x08, 0x00, 0x01, 0x00, 0x00, 0x00
        /*0020*/ 	.byte	0x00, 0x00, 0x00, 0x00


//--------------------- .nv.info._ZN4impl12dgemm_kernelEPKdS1_Pdmmmbbmmm --------------------------
	.section	.nv.info._ZN4impl12dgemm_kernelEPKdS1_Pdmmmbbmmm,"",@"SHT_CUDA_INFO"
	.sectionflags	@""
	.align	4


	//----- nvinfo : EIATTR_CUDA_API_VERSION
	.align		4
        /*0000*/ 	.byte	0x04, 0x37
        /*0002*/ 	.short	(.L_22 - .L_21)
.L_21:
        /*0004*/ 	.word	0x00000082


	//----- nvinfo : EIATTR_KPARAM_INFO
	.align		4
.L_22:
        /*0008*/ 	.byte	0x04, 0x17
        /*000a*/ 	.short	(.L_24 - .L_23)
.L_23:
        /*000c*/ 	.word	0x00000000
        /*0010*/ 	.short	0x000a
        /*0012*/ 	.short	0x0048
        /*0014*/ 	.byte	0x00, 0xf0, 0x21, 0x00


	//----- nvinfo : EIATTR_KPARAM_INFO
	.align		4
.L_24:
        /*0018*/ 	.byte	0x04, 0x17
        /*001a*/ 	.short	(.L_26 - .L_25)
.L_25:
        /*001c*/ 	.word	0x00000000
        /*0020*/ 	.short	0x0009
        /*0022*/ 	.short	0x0040
        /*0024*/ 	.byte	0x00, 0xf0, 0x21, 0x00


	//----- nvinfo : EIATTR_KPARAM_INFO
	.align		4
.L_26:
        /*0028*/ 	.byte	0x04, 0x17
        /*002a*/ 	.short	(.L_28 - .L_27)
.L_27:
        /*002c*/ 	.word	0x00000000
        /*0030*/ 	.short	0x0008
        /*0032*/ 	.short	0x0038
        /*0034*/ 	.byte	0x00, 0xf0, 0x21, 0x00


	//----- nvinfo : EIATTR_KPARAM_INFO
	.align		4
.L_28:
        /*0038*/ 	.byte	0x04, 0x17
        /*003a*/ 	.short	(.L_30 - .L_29)
.L_29:
        /*003c*/ 	.word	0x00000000
        /*0040*/ 	.short	0x0007
        /*0042*/ 	.short	0x0031
        /*0044*/ 	.byte	0x00, 0xf0, 0x05, 0x00


	//----- nvinfo : EIATTR_KPARAM_INFO
	.align		4
.L_30:
        /*0048*/ 	.byte	0x04, 0x17
        /*004a*/ 	.short	(.L_32 - .L_31)
.L_31:
        /*004c*/ 	.word	0x00000000
        /*0050*/ 	.short	0x0006
        /*0052*/ 	.short	0x0030
        /*0054*/ 	.byte	0x00, 0xf0, 0x05, 0x00


	//----- nvinfo : EIATTR_KPARAM_INFO
	.align		4
.L_32:
        /*0058*/ 	.byte	0x04, 0x17
        /*005a*/ 	.short	(.L_34 - .L_33)
.L_33:
        /*005c*/ 	.word	0x00000000
        /*0060*/ 	.short	0x0005
        /*0062*/ 	.short	0x0028
        /*0064*/ 	.byte	0x00, 0xf0, 0x21, 0x00


	//----- nvinfo : EIATTR_KPARAM_INFO
	.align		4
.L_34:
        /*0068*/ 	.byte	0x04, 0x17
        /*006a*/ 	.short	(.L_36 - .L_35)
.L_35:
        /*006c*/ 	.word	0x00000000
        /*0070*/ 	.short	0x0004
        /*0072*/ 	.short	0x0020
        /*0074*/ 	.byte	0x00, 0xf0, 0x21, 0x00


	//----- nvinfo : EIATTR_KPARAM_INFO
	.align		4
.L_36:
        /*0078*/ 	.byte	0x04, 0x17
        /*007a*/ 	.short	(.L_38 - .L_37)
.L_37:
        /*007c*/ 	.word	0x00000000
        /*0080*/ 	.short	0x0003
        /*0082*/ 	.short	0x0018
        /*0084*/ 	.byte	0x00, 0xf0, 0x21, 0x00


	//----- nvinfo : EIATTR_KPARAM_INFO
	.align		4
.L_38:
        /*0088*/ 	.byte	0x04, 0x17
        /*008a*/ 	.short	(.L_40 - .L_39)
.L_39:
        /*008c*/ 	.word	0x00000000
        /*0090*/ 	.short	0x0002
        /*0092*/ 	.short	0x0010
        /*0094*/ 	.byte	0x00, 0xf5, 0x21, 0x00


	//----- nvinfo : EIATTR_KPARAM_INFO
	.align		4
.L_40:
        /*0098*/ 	.byte	0x04, 0x17
        /*009a*/ 	.short	(.L_42 - .L_41)
.L_41:
        /*009c*/ 	.word	0x00000000
        /*00a0*/ 	.short	0x0001
        /*00a2*/ 	.short	0x0008
        /*00a4*/ 	.byte	0x00, 0xf5, 0x21, 0x00


	//----- nvinfo : EIATTR_KPARAM_INFO
	.align		4
.L_42:
        /*00a8*/ 	.byte	0x04, 0x17
        /*00aa*/ 	.short	(.L_44 - .L_43)
.L_43:
        /*00ac*/ 	.word	0x00000000
        /*00b0*/ 	.short	0x0000
        /*00b2*/ 	.short	0x0000
        /*00b4*/ 	.byte	0x00, 0xf5, 0x21, 0x00


	//----- nvinfo : EIATTR_SPARSE_MMA_MASK
	.align		4
.L_44:
        /*00b8*/ 	.byte	0x03, 0x50
        /*00ba*/ 	.short	0x0000


	//----- nvinfo : EIATTR_MAXREG_COUNT
	.align		4
        /*00bc*/ 	.byte	0x03, 0x1b
        /*00be*/ 	.short	0x00ff


	//----- nvinfo : EIATTR_NUM_BARRIERS
	.align		4
        /*00c0*/ 	.byte	0x02, 0x4c
        /*00c2*/ 	.byte	0x01
	.zero		1


	//----- nvinfo : EIATTR_EXTERNS
	.align		4
        /*00c4*/ 	.byte	0x04, 0x0f
        /*00c6*/ 	.short	(.L_46 - .L_45)


	//   ....[0]....
	.align		4
.L_45:
        /*00c8*/ 	.word	index@(__assertfail)


	//----- nvinfo : EIATTR_MERCURY_ISA_VERSION
	.align		4
.L_46:
        /*00cc*/ 	.byte	0x03, 0x5f
        /*00ce*/ 	.short	0x0101


	//----- nvinfo : EIATTR_COOP_GROUP_MASK_REGIDS
	.align		4
        /*00d0*/ 	.byte	0x04, 0x29
        /*00d2*/ 	.short	(.L_48 - .L_47)


	//   ....[0]....
.L_47:
        /*00d4*/ 	.word	0xffffffff


	//   ....[1]....
        /*00d8*/ 	.word	0xffffffff


	//   ....[2]....
        /*00dc*/ 	.word	0xffffffff


	//   ....[3]....
        /*00e0*/ 	.word	0xffffffff


	//   ....[4]....
        /*00e4*/ 	.word	0xffffffff


	//   ....[5]....
        /*00e8*/ 	.word	0xffffffff


	//   ....[6]....
        /*00ec*/ 	.word	0xffffffff


	//   ....[7]....
        /*00f0*/ 	.word	0xffffffff


	//   ....[8]....
        /*00f4*/ 	.word	0xffffffff


	//   ....[9]....
        /*00f8*/ 	.word	0xffffffff


	//   ....[10]....
        /*00fc*/ 	.word	0xffffffff


	//   ....[11]....
        /*0100*/ 	.word	0xffffffff


	//   ....[12]....
        /*0104*/ 	.word	0xffffffff


	//   ....[13]....
        /*0108*/ 	.word	0xffffffff


	//   ....[14]....
        /*010c*/ 	.word	0xffffffff


	//   ....[15]....
        /*0110*/ 	.word	0xffffffff


	//   ....[16]....
        /*0114*/ 	.word	0xffffffff


	//   ....[17]....
        /*0118*/ 	.word	0xffffffff


	//   ....[18]....
        /*011c*/ 	.word	0xffffffff


	//   ....[19]....
        /*0120*/ 	.word	0xffffffff


	//   ....[20]....
        /*0124*/ 	.word	0xffffffff


	//   ....[21]....
        /*0128*/ 	.word	0xffffffff


	//   ....[22]....
        /*012c*/ 	.word	0xffffffff


	//   ....[23]....
        /*0130*/ 	.word	0xffffffff


	//   ....[24]....
        /*0134*/ 	.word	0xffffffff


	//   ....[25]....
        /*0138*/ 	.word	0xffffffff


	//   ....[26]....
        /*013c*/ 	.word	0xffffffff


	//   ....[27]....
        /*0140*/ 	.word	0xffffffff


	//   ....[28]....
        /*0144*/ 	.word	0xffffffff


	//   ....[29]....
        /*0148*/ 	.word	0xffffffff


	//   ....[30]....
        /*014c*/ 	.word	0xffffffff


	//   ....[31]....
        /*0150*/ 	.word	0xffffffff


	//   ....[32]....
        /*0154*/ 	.word	0xffffffff


	//   ....[33]....
        /*0158*/ 	.word	0xffffffff


	//   ....[34]....
        /*015c*/ 	.word	0xffffffff


	//   ....[35]....
        /*0160*/ 	.word	0xffffffff


	//   ....[36]....
        /*0164*/ 	.word	0xffffffff


	//   ....[37]....
        /*0168*/ 	.word	0xffffffff


	//   ....[38]....
        /*016c*/ 	.word	0xffffffff


	//   ....[39]....
        /*0170*/ 	.word	0xffffffff


	//   ....[40]....
        /*0174*/ 	.word	0xffffffff


	//   ....[41]....
        /*0178*/ 	.word	0xffffffff


	//   ....[42]....
        /*017c*/ 	.word	0xffffffff


	//   ....[43]....
        /*0180*/ 	.word	0xffffffff


	//   ....[44]....
        /*0184*/ 	.word	0xffffffff


	//   ....[45]....
        /*0188*/ 	.word	0xffffffff


	//   ....[46]....
        /*018c*/ 	.word	0xffffffff


	//   ....[47]....
        /*0190*/ 	.word	0xffffffff


	//   ....[48]....
        /*0194*/ 	.word	0x0500000f


	//   ....[49]....
        /*0198*/ 	.word	0x0500000f


	//   ....[50]....
        /*019c*/ 	.word	0x0500000f


	//   ....[51]....
        /*01a0*/ 	.word	0x0500000f


	//   ....[52]....
        /*01a4*/ 	.word	0x0500000f


	//   ....[53]....
        /*01a8*/ 	.word	0x0500000f


	//   ....[54]....
        /*01ac*/ 	.word	0x0500000f


	//   ....[55]....
        /*01b0*/ 	.word	0x0500000f


	//   ....[56]....
        /*01b4*/ 	.word	0x0500000f


	//   ....[57]....
        /*01b8*/ 	.word	0x0500000f


	//   ....[58]....
        /*01bc*/ 	.word	0x0500000f


	//   ....[59]....
        /*01c0*/ 	.word	0x0500000f


	//   ....[60]....
        /*01c4*/ 	.word	0x0500000f


	//   ....[61]....
        /*01c8*/ 	.word	0x0500000f


	//   ....[62]....
        /*01cc*/ 	.word	0x0500000f


	//   ....[63]....
        /*01d0*/ 	.word	0x0500000f


	//   ....[64]....
        /*01d4*/ 	.word	0x0500000f


	//   ....[65]....
        /*01d8*/ 	.word	0x0500000f


	//   ....[66]....
        /*01dc*/ 	.word	0x0500000f


	//   ....[67]....
        /*01e0*/ 	.word	0x0500000f


	//   ....[68]....
        /*01e4*/ 	.word	0x0500000f


	//   ....[69]....
        /*01e8*/ 	.word	0x0500000f


	//   ....[70]....
        /*01ec*/ 	.word	0x0500000f


	//   ....[71]....
        /*01f0*/ 	.word	0x0500000f


	//   ....[72]....
        /*01f4*/ 	.word	0x0500000f


	//   ....[73]....
        /*01f8*/ 	.word	0x0500000f


	//   ....[74]....
        /*01fc*/ 	.word	0x0500000f


	//   ....[75]....
        /*0200*/ 	.word	0x0500000f


	//   ....[76]....
        /*0204*/ 	.word	0x0500000f


	//   ....[77]....
        /*0208*/ 	.word	0x0500000f


	//   ....[78]....
        /*020c*/ 	.word	0x0500000f


	//   ....[79]....
        /*0210*/ 	.word	0x0500000f


	//   ....[80]....
        /*0214*/ 	.word	0x0500000f


	//   ....[81]....
        /*0218*/ 	.word	0x0500000f


	//   ....[82]....
        /*021c*/ 	.word	0x0500000f


	//   ....[83]....
        /*0220*/ 	.word	0x0500000f


	//   ....[84]....
        /*0224*/ 	.word	0x0500000f


	//   ....[85]....
        /*0228*/ 	.word	0x0500000f


	//   ....[86]....
        /*022c*/ 	.word	0x0500000f


	//   ....[87]....
        /*0230*/ 	.word	0x0500000f


	//   ....[88]....
        /*0234*/ 	.word	0x0500000f


	//   ....[89]....
        /*0238*/ 	.word	0x0500000f


	//   ....[90]....
        /*023c*/ 	.word	0x0500000f


	//   ....[91]....
        /*0240*/ 	.word	0x0500000f


	//   ....[92]....
        /*0244*/ 	.word	0x0500000f


	//   ....[93]....
        /*0248*/ 	.word	0x0500000f


	//   ....[94]....
        /*024c*/ 	.word	0x0500000f


	//   ....[95]....
        /*0250*/ 	.word	0x0500000f


	//----- nvinfo : EIATTR_COOP_GROUP_INSTR_OFFSETS
	.align		4
.L_48:
        /*0254*/ 	.byte	0x04, 0x28
        /*0256*/ 	.short	(.L_50 - .L_49)


	//   ....[0]....
.L_49:
        /*0258*/ 	.word	0x000024a0


	//   ....[1]....
        /*025c*/ 	.word	0x000024c0


	//   ....[2]....
        /*0260*/ 	.word	0x000024e0


	//   ....[3]....
        /*0264*/ 	.word	0x00002510


	//   ....[4]....
        /*0268*/ 	.word	0x00002530


	//   ....[5]....
        /*026c*/ 	.word	0x00002550


	//   ....[6]....
        /*0270*/ 	.word	0x00002560


	//   ....[7]....
        /*0274*/ 	.word	0x00002570


	//   ....[8]....
        /*0278*/ 	.word	0x00002580


	//   ....[9]....
        /*027c*/ 	.word	0x00002590


	//   ....[10]....
        /*0280*/ 	.word	0x000025b0


	//   ....[11]....
        /*0284*/ 	.word	0x000025d0


	//   ....[12]....
        /*0288*/ 	.word	0x000025e0


	//   ....[13]....
        /*028c*/ 	.word	0x00002600


	//   ....[14]....
        /*0290*/ 	.word	0x00002620


	//   ....[15]....
        /*0294*/ 	.word	0x00002640


	//   ....[16]....
        /*0298*/ 	.word	0x00002650


	//   ....[17]....
        /*029c*/ 	.word	0x00002670


	//   ....[18]....
        /*02a0*/ 	.word	0x00002690


	//   ....[19]....
        /*02a4*/ 	.word	0x000026b0


	//   ....[20]....
        /*02a8*/ 	.word	0x000026d0


	//   ....[21]....
        /*02ac*/ 	.word	0x000026f0


	//   ....[22]....
        /*02b0*/ 	.word	0x00002710


	//   ....[23]....
        /*02b4*/ 	.word	0x00002730


	//   ....[24]....
        /*02b8*/ 	.word	0x00002750


	//   ....[25]....
        /*02bc*/ 	.word	0x00002760


	//   ....[26]....
        /*02c0*/ 	.word	0x00002770


	//   ....[27]....
        /*02c4*/ 	.word	0x00002780


	//   ....[28]....
        /*02c8*/ 	.word	0x00002790


	//   ....[29]....
        /*02cc*/ 	.word	0x000027a0


	//   ....[30]....
        /*02d0*/ 	.word	0x000027b0


	//   ....[31]....
        /*02d4*/ 	.word	0x000027c0


	//   ....[32]....
        /*02d8*/ 	.word	0x000027d0


	//   ....[33]....
        /*02dc*/ 	.word	0x000027e0


	//   ....[34]....
        /*02e0*/ 	.word	0x000027f0


	//   ....[35]....
        /*02e4*/ 	.word	0x00002800


	//   ....[36]....
        /*02e8*/ 	.word	0x00002810


	//   ....[37]....
        /*02ec*/ 	.word	0x00002820


	//   ....[38]....
        /*02f0*/ 	.word	0x00002830


	//   ....[39]....
        /*02f4*/ 	.word	0x00002840


	//   ....[40]....
        /*02f8*/ 	.word	0x00002850


	//   ....[41]....
        /*02fc*/ 	.word	0x00002860


	//   ....[42]....
        /*0300*/ 	.word	0x00002870


	//   ....[43]....
        /*0304*/ 	.word	0x00002880


	//   ....[44]....
        /*0308*/ 	.word	0x00002890


	//   ....[45]....
        /*030c*/ 	.word	0x000028a0


	//   ....[46]....
        /*0310*/ 	.word	0x000028c0


	//   ....[47]....
        /*0314*/ 	.word	0x000028e0


	//   ....[48]....
        /*0318*/ 	.word	0x00004a60


	//   ....[49]....
        /*031c*/ 	.word	0x00004ae0


	//   ....[50]....
        /*0320*/ 	.word	0x00004b30


	//   ....[51]....
        /*0324*/ 	.word	0x00004b80


	//   ....[52]....
        /*0328*/ 	.word	0x00004be0


	//   ....[53]....
        /*032c*/ 	.word	0x00004c40


	//   ....[54]....
        /*0330*/ 	.word	0x00004c90


	//   ....[55]....
        /*0334*/ 	.word	0x00004ce0


	//   ....[56]....
        /*0338*/ 	.word	0x00004d30


	//   ....[57]....
        /*033c*/ 	.word	0x00004d80


	//   ....[58]....
        /*0340*/ 	.word	0x00004dd0


	//   ....[59]....
        /*0344*/ 	.word	0x00004e20


	//   ....[60]....
        /*0348*/ 	.word	0x00004e70


	//   ....[61]....
        /*034c*/ 	.word	0x00004ec0


	//   ....[62]....
        /*0350*/ 	.word	0x00004f10


	//   ....[63]....
        /*0354*/ 	.word	0x00004f60


	//   ....[64]....
        /*0358*/ 	.word	0x00004fc0


	//   ....[65]....
        /*035c*/ 	.word	0x00005010


	//   ....[66]....
        /*0360*/ 	.word	0x00005060


	//   ....[67]....
        /*0364*/ 	.word	0x000050b0


	//   ....[68]....
        /*0368*/ 	.word	0x00005110


	//   ....[69]....
        /*036c*/ 	.word	0x00005170


	//   ....[70]....
        /*0370*/ 	.word	0x000051c0


	//   ....[71]....
        /*0374*/ 	.word	0x00005210


	//   ....[72]....
        /*0378*/ 	.word	0x00005260


	//   ....[73]....
        /*037c*/ 	.word	0x000052b0


	//   ....[74]....
        /*0380*/ 	.word	0x00005300


	//   ....[75]....
        /*0384*/ 	.word	0x00005350


	//   ....[76]....
        /*0388*/ 	.word	0x000053b0


	//   ....[77]....
        /*038c*/ 	.word	0x00005410


	//   ....[78]....
        /*0390*/ 	.word	0x00005460


	//   ....[79]....
        /*0394*/ 	.word	0x000054b0


	//   ....[80]....
        /*0398*/ 	.word	0x00005510


	//   ....[81]....
        /*039c*/ 	.word	0x00005560


	//   ....[82]....
        /*03a0*/ 	.word	0x000055b0


	//   ....[83]....
        /*03a4*/ 	.word	0x00005600


	//   ....[84]....
        /*03a8*/ 	.word	0x00005660


	//   ....[85]....
        /*03ac*/ 	.word	0x000056c0


	//   ....[86]....
        /*03b0*/ 	.word	0x00005720


	//   ....[87]....
        /*03b4*/ 	.word	0x00005780


	//   ....[88]....
        /*03b8*/ 	.word	0x000057e0


	//   ....[89]....
        /*03bc*/ 	.word	0x00005840


	//   ....[90]....
        /*03c0*/ 	.word	0x00005890


	//   ....[91]....
        /*03c4*/ 	.word	0x000058e0


	//   ....[92]....
        /*03c8*/ 	.word	0x00005940


	//   ....[93]....
        /*03cc*/ 	.word	0x000059a0


	//   ....[94]....
        /*03d0*/ 	.word	0x00005a00


	//   ....[95]....
        /*03d4*/ 	.word	0x00005a60


	//----- nvinfo : EIATTR_VRC_CTA_INIT_COUNT
	.align		4
.L_50:
        /*03d8*/ 	.byte	0x02, 0x4a
	.zero		1
	.zero		1


	//----- nvinfo : EIATTR_SYSCALL_OFFSETS
	.align		4
        /*03dc*/ 	.byte	0x04, 0x46
        /*03de*/ 	.short	(.L_52 - .L_51)


	//   ....[0]....
.L_51:
        /*03e0*/ 	.word	0x00000180


	//   ....[1]....
        /*03e4*/ 	.word	0x00000590


	//   ....[2]....
        /*03e8*/ 	.word	0x000006d0


	//   ....[3]....
        /*03ec*/ 	.word	0x00000b10


	//   ....[4]....
        /*03f0*/ 	.word	0x00000c50


	//   ....[5]....
        /*03f4*/ 	.word	0x00001070


	//----- nvinfo : EIATTR_EXIT_INSTR_OFFSETS
	.align		4
.L_52:
        /*03f8*/ 	.byte	0x04, 0x1c
        /*03fa*/ 	.short	(.L_54 - .L_53)


	//   ....[0]....
.L_53:
        /*03fc*/ 	.word	0x00000230


	//   ....[1]....
        /*0400*/ 	.word	0x000023a0


	//   ....[2]....
        /*0404*/ 	.word	0x000035d0


	//   ....[3]....
        /*0408*/ 	.word	0x00003690


	//   ....[4]....
        /*040c*/ 	.word	0x00003a10


	//   ....[5]....
        /*0410*/ 	.word	0x00003b60


	//   ....[6]....
        /*0414*/ 	.word	0x00003c10


	//   ....[7]....
        /*0418*/ 	.word	0x00003fa0


	//   ....[8]....
        /*041c*/ 	.word	0x000040c0


	//   ....[9]....
        /*0420*/ 	.word	0x000044f0


	//   ....[10]....
        /*0424*/ 	.word	0x00004530


	//   ....[11]....
        /*0428*/ 	.word	0x000045e0


	//   ....[12]....
        /*042c*/ 	.word	0x00004680


	//   ....[13]....
        /*0430*/ 	.word	0x00004710


	//   ....[14]....
        /*0434*/ 	.word	0x000047a0


	//   ....[15]....
        /*0438*/ 	.word	0x00004830


	//   ....[16]....
        /*043c*/ 	.word	0x000048d0


	//   ....[17]....
        /*0440*/ 	.word	0x00004960


	//   ....[18]....
        /*0444*/ 	.word	0x000049e0


	//----- nvinfo : EIATTR_CRS_STACK_SIZE
	.align		4
.L_54:
        /*0448*/ 	.byte	0x04, 0x1e
        /*044a*/ 	.short	(.L_56 - .L_55)
.L_55:
        /*044c*/ 	.word	0x00000000


	//----- nvinfo : EIATTR_CBANK_PARAM_SIZE
	.align		4
.L_56:
        /*0450*/ 	.byte	0x03, 0x19
        /*0452*/ 	.short	0x0050


	//----- nvinfo : EIATTR_PARAM_CBANK
	.align		4
        /*0454*/ 	.byte	0x04, 0x0a
        /*0456*/ 	.short	(.L_58 - .L_57)
	.align		4
.L_57:
        /*0458*/ 	.word	index@(.nv.constant0._ZN4impl12dgemm_kernelEPKdS1_Pdmmmbbmmm)
        /*045c*/ 	.short	0x0380
        /*045e*/ 	.short	0x0050


	//----- nvinfo : EIATTR_SW_WAR
	.align		4
.L_58:
        /*0460*/ 	.byte	0x04, 0x36
        /*0462*/ 	.short	(.L_60 - .L_59)
.L_59:
        /*0464*/ 	.word	0x00000008
.L_60:


//--------------------- .nv.callgraph             --------------------------
	.section	.nv.callgraph,"",@"SHT_CUDA_CALLGRAPH"
	.align	4
	.sectionentsize	8
	.align		4
        /*0000*/ 	.word	0x00000000
	.align		4
        /*0004*/ 	.word	0xffffffff
	.align		4
        /*0008*/ 	.word	index@(_ZN4impl12dgemm_kernelEPKdS1_Pdmmmbbmmm)
	.align		4
        /*000c*/ 	.word	index@(__assertfail)
	.align		4
        /*0010*/ 	.word	0x00000000
	.align		4
        /*0014*/ 	.word	0xfffffffe
	.align		4
        /*0018*/ 	.word	0x00000000
	.align		4
        /*001c*/ 	.word	0xfffffffd
	.align		4
        /*0020*/ 	.word	0x00000000
	.align		4
        /*0024*/ 	.word	0xfffffffc


//--------------------- .nv.constant4             --------------------------
	.section	.nv.constant4,"a",@progbits
	.align	8
	.align		8
.nv.constant4:
        /*0000*/ 	.dword	__assertfail
	.align		8
        /*0008*/ 	.dword	__unnamed_1
	.align		8
        /*0010*/ 	.dword	__unnamed_2
	.align		8
        /*0018*/ 	.dword	__unnamed_3
	.align		8
        /*0020*/ 	.dword	$str
	.align		8
        /*0028*/ 	.dword	$str$1
	.align		8
        /*0030*/ 	.dword	$str$2
	.align		8
        /*0038*/ 	.dword	$str$3


//--------------------- .text._ZN4impl12dgemm_kernelEPKdS1_Pdmmmbbmmm --------------------------
	.section	.text._ZN4impl12dgemm_kernelEPKdS1_Pdmmmbbmmm,"ax",@progbits
	.align	128
        .global         _ZN4impl12dgemm_kernelEPKdS1_Pdmmmbbmmm
        .type           _ZN4impl12dgemm_kernelEPKdS1_Pdmmmbbmmm,@function
        .size           _ZN4impl12dgemm_kernelEPKdS1_Pdmmmbbmmm,(.L_x_74 - _ZN4impl12dgemm_kernelEPKdS1_Pdmmmbbmmm)
        .other          _ZN4impl12dgemm_kernelEPKdS1_Pdmmmbbmmm,@"STO_CUDA_ENTRY STV_DEFAULT"
_ZN4impl12dgemm_kernelEPKdS1_Pdmmmbbmmm:
.text._ZN4impl12dgemm_kernelEPKdS1_Pdmmmbbmmm:
[----:B------:R-:W0:Y:S08]  /*0000*/  LDC R1, c[0x0][0x37c] ;  /* 0x0000df00ff017b82 */ /* 0x000e300000000800 */
[----:B------:R-:W1:Y:S01]  /*0010*/  LDC R18, c[0x0][0x364] ;  /* 0x0000d900ff127b82 */ /* 0x000e620000000800 */
[----:B------:R-:W2:Y:S07]  /*0020*/  LDCU.64 UR4, c[0x0][0x3a8] ;  /* 0x00007500ff0477ac */ /* 0x000eae0008000a00 */
[----:B------:R-:W3:Y:S01]  /*0030*/  LDC R0, c[0x0][0x368] ;  /* 0x0000da00ff007b82 */ /* 0x000ee20000000800 */
[----:B--2---:R-:W-:-:S02]  /*0040*/  IMAD.U32 R2, RZ, RZ, UR4 ;  /* 0x00000004ff027e24 */ /* 0x004fc4000f8e00ff */
[----:B------:R-:W-:Y:S01]  /*0050*/  IMAD.U32 R60, RZ, RZ, UR5 ;  /* 0x00000005ff3c7e24 */ /* 0x000fe2000f8e00ff */
[----:B-1----:R-:W-:Y:S02]  /*0060*/  ISETP.EQ.AND P1, PT, R18, 0x4, PT ;  /* 0x000000041200780c */ /* 0x002fe40003f22270 */
[----:B---3--:R-:W-:-:S13]  /*0070*/  ISETP.NE.AND P0, PT, R0, 0x4, PT ;  /* 0x000000040000780c */ /* 0x008fda0003f05270 */
[----:B0-----:R-:W-:Y:S05]  /*0080*/  @!P0 BRA P1, `(.L_x_0) ;  /* 0x0000000000408947 */ /* 0x001fea0000800000 */
[----:B------:R-:W-:Y:S01]  /*0090*/  MOV R0, 0x0 ;  /* 0x0000000000007802 */ /* 0x000fe20000000f00 */
[----:B------:R-:W0:Y:S01]  /*00a0*/  LDCU.64 UR4, c[0x4][0x20] ;  /* 0x01000400ff0477ac */ /* 0x000e220008000a00 */
[----:B------:R-:W-:Y:S01]  /*00b0*/  MOV R8, 0x16a ;  /* 0x0000016a00087802 */ /* 0x000fe20000000f00 */
[----:B------:R-:W-:Y:S01]  /*00c0*/  IMAD.MOV.U32 R12, RZ, RZ, 0x1 ;  /* 0x00000001ff0c7424 */ /* 0x000fe200078e00ff */
[----:B------:R1:W2:Y:S01]  /*00d0*/  LDC.64 R14, c[0x4][R0] ;  /* 0x01000000000e7b82 */ /* 0x0002a20000000a00 */
[----:B------:R-:W3:Y:S01]  /*00e0*/  LDCU.64 UR6, c[0x4][0x28] ;  /* 0x01000500ff0677ac */ /* 0x000ee20008000a00 */
[----:B------:R-:W-:Y:S01]  /*00f0*/  IMAD.MOV.U32 R13, RZ, RZ, RZ ;  /* 0x000000ffff0d7224 */ /* 0x000fe200078e00ff */
[----:B------:R-:W4:Y:S01]  /*0100*/  LDCU.64 UR8, c[0x4][0x10] ;  /* 0x01000200ff0877ac */ /* 0x000f220008000a00 */
[----:B0-----:R-:W-:Y:S02]  /*0110*/  IMAD.U32 R4, RZ, RZ, UR4 ;  /* 0x00000004ff047e24 */ /* 0x001fe4000f8e00ff */
[----:B------:R-:W-:-:S02]  /*0120*/  IMAD.U32 R5, RZ, RZ, UR5 ;  /* 0x00000005ff057e24 */ /* 0x000fc4000f8e00ff */
[----:B---3--:R-:W-:Y:S02]  /*0130*/  IMAD.U32 R6, RZ, RZ, UR6 ;  /* 0x00000006ff067e24 */ /* 0x008fe4000f8e00ff */
[----:B------:R-:W-:Y:S02]  /*0140*/  IMAD.U32 R7, RZ, RZ, UR7 ;  /* 0x00000007ff077e24 */ /* 0x000fe4000f8e00ff */
[----:B----4-:R-:W-:Y:S02]  /*0150*/  IMAD.U32 R10, RZ, RZ, UR8 ;  /* 0x00000008ff0a7e24 */ /* 0x010fe4000f8e00ff */
[----:B-1----:R-:W-:-:S07]  /*0160*/  IMAD.U32 R11, RZ, RZ, UR9 ;  /* 0x00000009ff0b7e24 */ /* 0x002fce000f8e00ff */
[----:B------:R-:W-:-:S07]  /*0170*/  LEPC R20, `(.L_x_0) ;  /* 0x000000001014794e */ /* 0x000fce0000000000 */
[----:B--2---:R-:W-:Y:S05]  /*0180*/  CALL.ABS.NOINC R14 ;  /* 0x000000000e007343 */ /* 0x004fea0003c00000 */
.L_x_0:
[----:B------:R-:W0:Y:S01]  /*0190*/  S2R R16, SR_CTAID.Y ;  /* 0x0000000000107919 */ /* 0x000e220000002600 */
[----:B------:R-:W1:Y:S01]  /*01a0*/  LDC.64 R4, c[0x0][0x398] ;  /* 0x0000e600ff047b82 */ /* 0x000e620000000a00 */
[----:B------:R-:W2:Y:S01]  /*01b0*/  LDCU.64 UR4, c[0x0][0x3a0] ;  /* 0x00007400ff0477ac */ /* 0x000ea20008000a00 */
[----:B------:R-:W3:Y:S01]  /*01c0*/  S2R R17, SR_CTAID.Z ;  /* 0x0000000000117919 */ /* 0x000ee20000002700 */
[----:B0-----:R-:W-:Y:S02]  /*01d0*/  IMAD.SHL.U32 R16, R16, 0x80, RZ ;  /* 0x0000008010107824 */ /* 0x001fe400078e00ff */
[----:B---3--:R-:W-:-:S03]  /*01e0*/  IMAD.SHL.U32 R17, R17, 0x80, RZ ;  /* 0x0000008011117824 */ /* 0x008fc600078e00ff */
[----:B--2---:R-:W-:Y:S02]  /*01f0*/  ISETP.GE.U32.AND P0, PT, R16, UR4, PT ;  /* 0x0000000410007c0c */ /* 0x004fe4000bf06070 */
[----:B-1----:R-:W-:Y:S02]  /*0200*/  ISETP.GE.U32.AND P1, PT, R17, R4, PT ;  /* 0x000000041100720c */ /* 0x002fe40003f26070 */
[----:B------:R-:W-:-:S04]  /*0210*/  ISETP.GE.U32.AND.EX P0, PT, RZ, UR5, PT, P0 ;  /* 0x00000005ff007c0c */ /* 0x000fc8000bf06100 */
[----:B------:R-:W-:-:S13]  /*0220*/  ISETP.GE.U32.OR.EX P0, PT, RZ, R5, P0, P1 ;  /* 0x00000005ff00720c */ /* 0x000fda0000706510 */
[----:B------:R-:W-:Y:S05]  /*0230*/  @P0 EXIT ;  /* 0x000000000000094d */ /* 0x000fea0003800000 */
[----:B------:R-:W0:Y:S01]  /*0240*/  S2R R87, SR_TID.X ;  /* 0x0000000000577919 */ /* 0x000e220000002100 */
[----:B------:R-:W1:Y:S01]  /*0250*/  LDCU.U8 UR4, c[0x0][0x3b0] ;  /* 0x00007600ff0477ac */ /* 0x000e620008000000 */
[----:B------:R-:W2:Y:S01]  /*0260*/  LDC.64 R8, c[0x0][0x3b8] ;  /* 0x0000ee00ff087b82 */ /* 0x000ea20000000a00 */
[----:B------:R-:W-:Y:S01]  /*0270*/  IMAD.IADD R19, R4, 0x1, -R17 ;  /* 0x0000000104137824 */ /* 0x000fe200078e0a11 */
[----:B------:R-:W3:Y:S01]  /*0280*/  S2R R88, SR_TID.Z ;  /* 0x0000000000587919 */ /* 0x000ee20000002300 */
[----:B------:R-:W-:Y:S01]  /*0290*/  MOV R4, 0x360 ;  /* 0x0000036000047802 */ /* 0x000fe20000000f00 */
[----:B------:R-:W3:Y:S01]  /*02a0*/  S2R R89, SR_TID.Y ;  /* 0x0000000000597919 */ /* 0x000ee20000002200 */
[----:B-1----:R-:W-:-:S06]  /*02b0*/  UPRMT UR4, UR4, 0x8880, URZ ;  /* 0x0000888004047896 */ /* 0x002fcc00080000ff */
[----:B------:R-:W-:-:S04]  /*02c0*/  ISETP.NE.AND P1, PT, RZ, UR4, PT ;  /* 0x00000004ff007c0c */ /* 0x000fc8000bf25270 */
[----:B--2---:R-:W-:Y:S02]  /*02d0*/  SEL R7, R8, 0x1, P1 ;  /* 0x0000000108077807 */ /* 0x004fe40000800000 */
[----:B------:R-:W-:Y:S02]  /*02e0*/  SEL R8, R9, RZ, P1 ;  /* 0x000000ff09087207 */ /* 0x000fe40000800000 */
[C---:B0-----:R-:W-:Y:S02]  /*02f0*/  LOP3.LUT R3, R87.reuse, 0x3f0, RZ, 0xc0, !PT ;  /* 0x000003f057037812 */ /* 0x041fe400078ec0ff */
[----:B------:R-:W-:Y:S01]  /*0300*/  LOP3.LUT R23, R87, 0xf, RZ, 0xc0, !PT ;  /* 0x0000000f57177812 */ /* 0x000fe200078ec0ff */
[----:B---3--:R-:W-:-:S04]  /*0310*/  IMAD R18, R18, R88, R89 ;  /* 0x0000005812127224 */ /* 0x008fc800078e0259 */
[C---:B------:R-:W-:Y:S01]  /*0320*/  IMAD.IADD R22, R18.reuse, 0x1, R3 ;  /* 0x0000000112167824 */ /* 0x040fe200078e0203 */
[----:B------:R-:W-:-:S04]  /*0330*/  SEL R25, R18, R23, !P1 ;  /* 0x0000001712197207 */ /* 0x000fc80004800000 */
[----:B------:R-:W-:-:S07]  /*0340*/  SEL R24, R87, R22, !P1 ;  /* 0x0000001657187207 */ /* 0x000fce0004800000 */
[----:B------:R-:W-:Y:S05]  /*0350*/  CALL.REL.NOINC `($_ZN4impl12dgemm_kernelEPKdS1_Pdmmmbbmmm$_ZN11cuda_thread12MemTransferAILj4EE12getSharedIdxEjj) ;  /* 0x0000005800447944 */ /* 0x000fea0003c00000 */
[----:B------:R-:W0:Y:S01]  /*0360*/  LDC.64 R4, c[0x0][0x3b8] ;  /* 0x0000ee00ff047b82 */ /* 0x000e220000000a00 */
[----:B------:R-:W1:Y:S01]  /*0370*/  S2R R0, SR_CgaCtaId ;  /* 0x0000000000007919 */ /* 0x000e620000008800 */
[----:B------:R-:W2:Y:S01]  /*0380*/  LDCU.64 UR4, c[0x0][0x380] ;  /* 0x00007000ff0477ac */ /* 0x000ea20008000a00 */
[----:B------:R-:W-:-:S05]  /*0390*/  MOV R93, 0x400 ;  /* 0x00000400005d7802 */ /* 0x000fca0000000f00 */
[----:B------:R-:W3:Y:S01]  /*03a0*/  LDC R27, c[0x0][0x360] ;  /* 0x0000d800ff1b7b82 */ /* 0x000ee20000000800 */
[----:B0-----:R-:W-:Y:S02]  /*03b0*/  SEL R6, R5, RZ, !P1 ;  /* 0x000000ff05067207 */ /* 0x001fe40004800000 */
[----:B------:R-:W-:-:S03]  /*03c0*/  SEL R4, R4, 0x1, !P1 ;  /* 0x0000000104047807 */ /* 0x000fc60004800000 */
[-C--:B------:R-:W-:Y:S02]  /*03d0*/  IMAD R3, R6, R25.reuse, RZ ;  /* 0x0000001906037224 */ /* 0x080fe400078e02ff */
[----:B------:R-:W-:Y:S01]  /*03e0*/  IMAD.WIDE.U32 R4, R4, R25, RZ ;  /* 0x0000001904047225 */ /* 0x000fe200078e00ff */
[----:B---3--:R-:W-:Y:S02]  /*03f0*/  ISETP.NE.AND P0, PT, R27, 0x20, PT ;  /* 0x000000201b00780c */ /* 0x008fe40003f05270 */
[----:B-1----:R-:W-:Y:S01]  /*0400*/  LEA R93, R0, R93, 0x18 ;  /* 0x0000005d005d7211 */ /* 0x002fe200078ec0ff */
[----:B------:R-:W-:Y:S02]  /*0410*/  IMAD.IADD R5, R5, 0x1, R3 ;  /* 0x0000000105057824 */ /* 0x000fe400078e0203 */
[----:B------:R-:W-:Y:S02]  /*0420*/  IMAD.IADD R3, R17, 0x1, R24 ;  /* 0x0000000111037824 */ /* 0x000fe400078e0218 */
[----:B------:R-:W-:-:S02]  /*0430*/  IMAD R61, R62, 0x8, R93 ;  /* 0x000000083e3d7824 */ /* 0x000fc400078e025d */
[----:B------:R-:W-:-:S04]  /*0440*/  IMAD.WIDE.U32 R4, R3, R7, R4 ;  /* 0x0000000703047225 */ /* 0x000fc800078e0004 */
[----:B------:R-:W-:Y:S01]  /*0450*/  IMAD R85, R8, R3, RZ ;  /* 0x0000000308557224 */ /* 0x000fe200078e02ff */
[----:B--2---:R-:W-:-:S04]  /*0460*/  LEA R84, P1, R4, UR4, 0x3 ;  /* 0x0000000404547c11 */ /* 0x004fc8000f8218ff */
[----:B------:R-:W-:-:S04]  /*0470*/  IADD3 R85, PT, PT, R5, R85, RZ ;  /* 0x0000005505557210 */ /* 0x000fc80007ffe0ff */
[----:B------:R-:W-:Y:S01]  /*0480*/  LEA.HI.X R85, R4, UR5, R85, 0x3, P1 ;  /* 0x0000000504557c11 */ /* 0x000fe200088f1c55 */
[----:B------:R-:W-:Y:S06]  /*0490*/  @!P0 BRA `(.L_x_1) ;  /* 0x0000000000408947 */ /* 0x000fec0003800000 */
[----:B------:R-:W-:Y:S01]  /*04a0*/  MOV R0, 0x0 ;  /* 0x0000000000007802 */ /* 0x000fe20000000f00 */
[----:B------:R-:W0:Y:S01]  /*04b0*/  LDCU.64 UR4, c[0x4][0x30] ;  /* 0x01000600ff0477ac */ /* 0x000e220008000a00 */
[----:B------:R-:W-:Y:S01]  /*04c0*/  IMAD.MOV.U32 R8, RZ, RZ, 0x29 ;  /* 0x00000029ff087424 */ /* 0x000fe200078e00ff */
[----:B------:R-:W-:Y:S01]  /*04d0*/  MOV R12, 0x1 ;  /* 0x00000001000c7802 */ /* 0x000fe20000000f00 */
        /* <DEDUP_REMOVED lines=12> */
.L_x_1:
[----:B------:R-:W0:Y:S02]  /*05a0*/  LDCU.64 UR4, c[0x0][0x3a8] ;  /* 0x00007500ff0477ac */ /* 0x000e240008000a00 */
[----:B0-----:R-:W-:-:S04]  /*05b0*/  UISETP.GE.U32.AND UP0, UPT, UR4, 0x1, UPT ;  /* 0x000000010400788c */ /* 0x001fc8000bf06070 */
[----:B------:R-:W-:-:S09]  /*05c0*/  UISETP.GE.U32.AND.EX UP0, UPT, UR5, 0x10, UPT, UP0 ;  /* 0x000000100500788c */ /* 0x000fd2000bf06100 */
[----:B------:R-:W-:Y:S05]  /*05d0*/  BRA.U !UP0, `(.L_x_2) ;  /* 0x0000000108407547 */ /* 0x000fea000b800000 */
        /* <DEDUP_REMOVED lines=16> */
.L_x_2:
[----:B------:R-:W0:Y:S01]  /*06e0*/  LDC.64 R8, c[0x0][0x3a8] ;  /* 0x0000ea00ff087b82 */ /* 0x000e220000000a00 */
[----:B------:R-:W1:Y:S01]  /*06f0*/  LDCU.S8 UR4, c[0x0][0x3b1] ;  /* 0x00007620ff0477ac */ /* 0x000e620008000200 */
[C---:B------:R-:W-:Y:S01]  /*0700*/  VIADD R0, R24.reuse, 0x20 ;  /* 0x0000002018007836 */ /* 0x040fe20000000000 */
[C---:B------:R-:W-:Y:S01]  /*0710*/  ISETP.GT.U32.AND P3, PT, R19.reuse, R24, PT ;  /* 0x000000181300720c */ /* 0x040fe20003f64070 */
[C---:B------:R-:W-:Y:S01]  /*0720*/  VIADD R4, R24.reuse, 0x40 ;  /* 0x0000004018047836 */ /* 0x040fe20000000000 */
[----:B------:R-:W2:Y:S01]  /*0730*/  LDCU UR5, c[0x0][0x3a0] ;  /* 0x00007400ff0577ac */ /* 0x000ea20008000800 */
[----:B------:R-:W-:Y:S01]  /*0740*/  VIADD R24, R24, 0x60 ;  /* 0x0000006018187836 */ /* 0x000fe20000000000 */
[C---:B------:R-:W-:Y:S01]  /*0750*/  ISETP.GT.U32.AND P2, PT, R19.reuse, R0, PT ;  /* 0x000000001300720c */ /* 0x040fe20003f44070 */
[----:B------:R-:W3:Y:S01]  /*0760*/  LDC.64 R6, c[0x0][0x3c0] ;  /* 0x0000f000ff067b82 */ /* 0x000ee20000000a00 */
[----:B------:R-:W-:Y:S02]  /*0770*/  ISETP.GT.U32.AND P1, PT, R19, R4, PT ;  /* 0x000000041300720c */ /* 0x000fe40003f24070 */
[----:B------:R-:W-:-:S02]  /*0780*/  MOV R4, 0x910 ;  /* 0x0000091000047802 */ /* 0x000fc40000000f00 */
[----:B-1----:R-:W-:-:S04]  /*0790*/  ISETP.NE.AND P4, PT, RZ, UR4, PT ;  /* 0x00000004ff007c0c */ /* 0x002fc8000bf85270 */
[----:B------:R-:W-:Y:S02]  /*07a0*/  SEL R23, R23, R18, !P4 ;  /* 0x0000001217177207 */ /* 0x000fe40006000000 */
[----:B0-----:R-:W-:Y:S02]  /*07b0*/  IADD3 R68, P0, PT, R8, 0xf, RZ ;  /* 0x0000000f08447810 */ /* 0x001fe40007f1e0ff */
[----:B--2---:R-:W-:Y:S02]  /*07c0*/  IADD3 R18, PT, PT, -R16, UR5, RZ ;  /* 0x0000000510127c10 */ /* 0x004fe4000fffe1ff */
[C---:B------:R-:W-:Y:S01]  /*07d0*/  IADD3 R69, P5, PT, -R25.reuse, R68, RZ ;  /* 0x0000004419457210 */ /* 0x040fe20007fbe1ff */
[----:B------:R-:W-:Y:S01]  /*07e0*/  IMAD.X R26, RZ, RZ, R9, P0 ;  /* 0x000000ffff1a7224 */ /* 0x000fe200000e0609 */
[----:B------:R-:W-:Y:S02]  /*07f0*/  ISETP.GE.U32.AND P0, PT, R25, R8, PT ;  /* 0x000000081900720c */ /* 0x000fe40003f06070 */
[----:B---3--:R-:W-:-:S02]  /*0800*/  SEL R10, R6, 0x1, P4 ;  /* 0x00000001060a7807 */ /* 0x008fc40002000000 */
[----:B------:R-:W-:Y:S02]  /*0810*/  IADD3.X R0, PT, PT, R26, -0x1, RZ, P5, !PT ;  /* 0xffffffff1a007810 */ /* 0x000fe40002ffe4ff */
[----:B------:R-:W-:Y:S02]  /*0820*/  ISETP.GE.U32.AND.EX P0, PT, RZ, R9, PT, P0 ;  /* 0x00000009ff00720c */ /* 0x000fe40003f06100 */
[----:B------:R-:W-:Y:S02]  /*0830*/  SHF.R.U64 R69, R69, 0x4, R0 ;  /* 0x0000000445457819 */ /* 0x000fe40000001200 */
[----:B------:R-:W-:Y:S02]  /*0840*/  ISETP.GT.U32.AND P5, PT, R19, R24, PT ;  /* 0x000000181300720c */ /* 0x000fe40003fa4070 */
[----:B------:R-:W-:Y:S02]  /*0850*/  SEL R19, R22, R87, !P4 ;  /* 0x0000005716137207 */ /* 0x000fe40006000000 */
[----:B------:R-:W-:-:S02]  /*0860*/  SEL R69, R69, RZ, !P0 ;  /* 0x000000ff45457207 */ /* 0x000fc40004000000 */
[----:B------:R-:W-:Y:S01]  /*0870*/  SEL R6, R6, 0x1, !P4 ;  /* 0x0000000106067807 */ /* 0x000fe20006000000 */
[----:B------:R-:W-:Y:S01]  /*0880*/  IMAD.MOV.U32 R24, RZ, RZ, R19 ;  /* 0x000000ffff187224 */ /* 0x000fe200078e0013 */
[C---:B------:R-:W-:Y:S02]  /*0890*/  SEL R94, R69.reuse, RZ, P3 ;  /* 0x000000ff455e7207 */ /* 0x040fe40001800000 */
[C---:B------:R-:W-:Y:S02]  /*08a0*/  SEL R86, R69.reuse, RZ, P2 ;  /* 0x000000ff45567207 */ /* 0x040fe40001000000 */
[----:B------:R-:W-:Y:S02]  /*08b0*/  SEL R71, R69, RZ, P1 ;  /* 0x000000ff45477207 */ /* 0x000fe40000800000 */
[C---:B------:R-:W-:Y:S02]  /*08c0*/  SEL R12, R7.reuse, RZ, P4 ;  /* 0x000000ff070c7207 */ /* 0x040fe40002000000 */
[----:B------:R-:W-:-:S02]  /*08d0*/  SEL R8, R7, RZ, !P4 ;  /* 0x000000ff07087207 */ /* 0x000fc40006000000 */
[----:B------:R-:W-:Y:S02]  /*08e0*/  MOV R25, R23 ;  /* 0x0000001700197202 */ /* 0x000fe40000000f00 */
[----:B------:R-:W-:-:S07]  /*08f0*/  SEL R69, R69, RZ, P5 ;  /* 0x000000ff45457207 */ /* 0x000fce0002800000 */
[----:B------:R-:W-:Y:S05]  /*0900*/  CALL.REL.NOINC `($_ZN4impl12dgemm_kernelEPKdS1_Pdmmmbbmmm$_ZN11cuda_thread12MemTransferAILj4EE12getSharedIdxEjj) ;  /* 0x0000005000d87944 */ /* 0x000fea0003c00000 */
[----:B------:R-:W0:Y:S01]  /*0910*/  S2R R7, SR_CgaCtaId ;  /* 0x0000000000077919 */ /* 0x000e220000008800 */
[----:B------:R-:W1:Y:S01]  /*0920*/  LDCU.64 UR4, c[0x0][0x388] ;  /* 0x00007100ff0477ac */ /* 0x000e620008000a00 */
[-C--:B------:R-:W-:Y:S01]  /*0930*/  IMAD R3, R12, R23.reuse, RZ ;  /* 0x000000170c037224 */ /* 0x080fe200078e02ff */
[----:B------:R-:W-:Y:S01]  /*0940*/  MOV R92, 0x400 ;  /* 0x00000400005c7802 */ /* 0x000fe20000000f00 */
[----:B------:R-:W-:Y:S01]  /*0950*/  IMAD.WIDE.U32 R4, R10, R23, RZ ;  /* 0x000000170a047225 */ /* 0x000fe200078e00ff */
[----:B------:R-:W-:-:S03]  /*0960*/  ISETP.NE.AND P1, PT, R27, 0x20, PT ;  /* 0x000000201b00780c */ /* 0x000fc60003f25270 */
[----:B------:R-:W-:Y:S02]  /*0970*/  IMAD.IADD R5, R5, 0x1, R3 ;  /* 0x0000000105057824 */ /* 0x000fe400078e0203 */
[----:B------:R-:W-:Y:S02]  /*0980*/  IMAD.IADD R3, R16, 0x1, R19 ;  /* 0x0000000110037824 */ /* 0x000fe400078e0213 */
[----:B------:R-:W-:Y:S02]  /*0990*/  VIADD R92, R92, 0x4000 ;  /* 0x000040005c5c7836 */ /* 0x000fe40000000000 */
[----:B------:R-:W-:-:S04]  /*09a0*/  IMAD.WIDE.U32 R4, R3, R6, R4 ;  /* 0x0000000603047225 */ /* 0x000fc800078e0004 */
[----:B------:R-:W-:Y:S01]  /*09b0*/  IMAD R73, R8, R3, RZ ;  /* 0x0000000308497224 */ /* 0x000fe200078e02ff */
[----:B-1----:R-:W-:-:S03]  /*09c0*/  LEA R72, P0, R4, UR4, 0x3 ;  /* 0x0000000404487c11 */ /* 0x002fc6000f8018ff */
[----:B------:R-:W-:-:S05]  /*09d0*/  IMAD.IADD R73, R5, 0x1, R73 ;  /* 0x0000000105497824 */ /* 0x000fca00078e0249 */
[----:B------:R-:W-:Y:S02]  /*09e0*/  LEA.HI.X R73, R4, UR5, R73, 0x3, P0 ;  /* 0x0000000504497c11 */ /* 0x000fe400080f1c49 */
[----:B0-----:R-:W-:-:S05]  /*09f0*/  LEA R92, R7, R92, 0x18 ;  /* 0x0000005c075c7211 */ /* 0x001fca00078ec0ff */
[----:B------:R-:W-:Y:S01]  /*0a00*/  IMAD R62, R62, 0x8, R92 ;  /* 0x000000083e3e7824 */ /* 0x000fe200078e025c */
[----:B------:R-:W-:Y:S06]  /*0a10*/  @!P1 BRA `(.L_x_3) ;  /* 0x0000000000409947 */ /* 0x000fec0003800000 */
[----:B------:R-:W-:Y:S01]  /*0a20*/  MOV R0, 0x0 ;  /* 0x0000000000007802 */ /* 0x000fe20000000f00 */
[----:B------:R-:W0:Y:S01]  /*0a30*/  LDCU.64 UR4, c[0x4][0x30] ;  /* 0x01000600ff0477ac */ /* 0x000e220008000a00 */
[----:B------:R-:W-:Y:S02]  /*0a40*/  IMAD.MOV.U32 R8, RZ, RZ, 0x29 ;  /* 0x00000029ff087424 */ /* 0x000fe400078e00ff */
[----:B------:R1:W2:Y:S01]  /*0a50*/  LDC.64 R14, c[0x4][R0] ;  /* 0x01000000000e7b82 */ /* 0x0002a20000000a00 */
[----:B------:R-:W3:Y:S01]  /*0a60*/  LDCU.64 UR6, c[0x4][0x28] ;  /* 0x01000500ff0677ac */ /* 0x000ee20008000a00 */
[----:B------:R-:W-:Y:S02]  /*0a70*/  IMAD.MOV.U32 R12, RZ, RZ, 0x1 ;  /* 0x00000001ff0c7424 */ /* 0x000fe400078e00ff */
[----:B------:R-:W-:Y:S01]  /*0a80*/  IMAD.MOV.U32 R13, RZ, RZ, RZ ;  /* 0x000000ffff0d7224 */ /* 0x000fe200078e00ff */
[----:B------:R-:W4:Y:S01]  /*0a90*/  LDCU.64 UR8, c[0x4][0x18] ;  /* 0x01000300ff0877ac */ /* 0x000f220008000a00 */
[----:B0-----:R-:W-:-:S02]  /*0aa0*/  IMAD.U32 R4, RZ, RZ, UR4 ;  /* 0x00000004ff047e24 */ /* 0x001fc4000f8e00ff */
[----:B------:R-:W-:Y:S01]  /*0ab0*/  IMAD.U32 R5, RZ, RZ, UR5 ;  /* 0x00000005ff057e24 */ /* 0x000fe2000f8e00ff */
[----:B---3--:R-:W-:Y:S01]  /*0ac0*/  MOV R6, UR6 ;  /* 0x0000000600067c02 */ /* 0x008fe20008000f00 */
[----:B------:R-:W-:Y:S02]  /*0ad0*/  IMAD.U32 R7, RZ, RZ, UR7 ;  /* 0x00000007ff077e24 */ /* 0x000fe4000f8e00ff */
[----:B----4-:R-:W-:Y:S02]  /*0ae0*/  IMAD.U32 R10, RZ, RZ, UR8 ;  /* 0x00000008ff0a7e24 */ /* 0x010fe4000f8e00ff */
[----:B-1----:R-:W-:-:S07]  /*0af0*/  IMAD.U32 R11, RZ, RZ, UR9 ;  /* 0x00000009ff0b7e24 */ /* 0x002fce000f8e00ff */
[----:B------:R-:W-:-:S07]  /*0b00*/  LEPC R20, `(.L_x_3) ;  /* 0x000000001014794e */ /* 0x000fce0000000000 */
[----:B--2---:R-:W-:Y:S05]  /*0b10*/  CALL.ABS.NOINC R14 ;  /* 0x000000000e007343 */ /* 0x004fea0003c00000 */
.L_x_3:
[----:B------:R-:W0:Y:S02]  /*0b20*/  LDCU.64 UR4, c[0x0][0x3a8] ;  /* 0x00007500ff0477ac */ /* 0x000e240008000a00 */
[----:B0-----:R-:W-:-:S04]  /*0b30*/  UISETP.GE.U32.AND UP0, UPT, UR4, 0x1, UPT ;  /* 0x000000010400788c */ /* 0x001fc8000bf06070 */
[----:B------:R-:W-:-:S09]  /*0b40*/  UISETP.GE.U32.AND.EX UP0, UPT, UR5, 0x10, UPT, UP0 ;  /* 0x000000100500788c */ /* 0x000fd2000bf06100 */
[----:B------:R-:W-:Y:S05]  /*0b50*/  BRA.U !UP0, `(.L_x_4) ;  /* 0x0000000108407547 */ /* 0x000fea000b800000 */
        /* <DEDUP_REMOVED lines=8> */
[----:B0-----:R-:W-:Y:S01]  /*0be0*/  IMAD.U32 R4, RZ, RZ, UR4 ;  /* 0x00000004ff047e24 */ /* 0x001fe2000f8e00ff */
[----:B------:R-:W-:Y:S01]  /*0bf0*/  MOV R5, UR5 ;  /* 0x0000000500057c02 */ /* 0x000fe20008000f00 */
[----:B---3--:R-:W-:-:S02]  /*0c00*/  IMAD.U32 R6, RZ, RZ, UR6 ;  /* 0x00000006ff067e24 */ /* 0x008fc4000f8e00ff */
[----:B------:R-:W-:Y:S02]  /*0c10*/  IMAD.U32 R7, RZ, RZ, UR7 ;  /* 0x00000007ff077e24 */ /* 0x000fe4000f8e00ff */
[----:B----4-:R-:W-:Y:S02]  /*0c20*/  IMAD.U32 R10, RZ, RZ, UR8 ;  /* 0x00000008ff0a7e24 */ /* 0x010fe4000f8e00ff */
[----:B-1----:R-:W-:-:S07]  /*0c30*/  IMAD.U32 R11, RZ, RZ, UR9 ;  /* 0x00000009ff0b7e24 */ /* 0x002fce000f8e00ff */
[----:B------:R-:W-:-:S07]  /*0c40*/  LEPC R20, `(.L_x_4) ;  /* 0x000000001014794e */ /* 0x000fce0000000000 */
[----:B--2---:R-:W-:Y:S05]  /*0c50*/  CALL.ABS.NOINC R14 ;  /* 0x000000000e007343 */ /* 0x004fea0003c00000 */
.L_x_4:
[----:B------:R-:W0:Y:S01]  /*0c60*/  LDCU.128 UR8, c[0x0][0x390] ;  /* 0x00007200ff0877ac */ /* 0x000e220008000c00 */
[----:B------:R-:W-:Y:S01]  /*0c70*/  IMAD R17, R88, 0x20, R17 ;  /* 0x0000002058117824 */ /* 0x000fe200078e0211 */
[C---:B------:R-:W-:Y:S01]  /*0c80*/  IADD3 R3, PT, PT, R19.reuse, 0x20, RZ ;  /* 0x0000002013037810 */ /* 0x040fe20007ffe0ff */
[----:B------:R-:W-:Y:S01]  /*0c90*/  VIADD R5, R19, 0x40 ;  /* 0x0000004013057836 */ /* 0x000fe20000000000 */
[----:B------:R-:W1:Y:S01]  /*0ca0*/  LDCU.128 UR12, c[0x0][0x3a0] ;  /* 0x00007400ff0c77ac */ /* 0x000e620008000c00 */
[----:B------:R-:W-:Y:S01]  /*0cb0*/  IADD3 R68, P0, PT, -R23, R68, RZ ;  /* 0x0000004417447210 */ /* 0x000fe20007f1e1ff */
[----:B------:R-:W-:Y:S01]  /*0cc0*/  IMAD R4, R89, 0x20, R16 ;  /* 0x0000002059047824 */ /* 0x000fe200078e0210 */
[C---:B------:R-:W-:Y:S01]  /*0cd0*/  ISETP.GT.U32.AND P3, PT, R18.reuse, R3, PT ;  /* 0x000000031200720c */ /* 0x040fe20003f64070 */
[----:B------:R-:W2:Y:S01]  /*0ce0*/  LDCU.64 UR4, c[0x0][0x3c8] ;  /* 0x00007900ff0477ac */ /* 0x000ea20008000a00 */
[----:B------:R-:W-:Y:S02]  /*0cf0*/  IADD3 R6, P5, PT, R17, 0x20, RZ ;  /* 0x0000002011067810 */ /* 0x000fe40007fbe0ff */
[----:B------:R-:W-:-:S02]  /*0d00*/  ISETP.GT.U32.AND P2, PT, R18, R5, PT ;  /* 0x000000051200720c */ /* 0x000fc40003f44070 */
[----:B------:R-:W-:Y:S01]  /*0d10*/  IADD3.X R3, PT, PT, R26, -0x1, RZ, P0, !PT ;  /* 0xffffffff1a037810 */ /* 0x000fe200007fe4ff */
[----:B------:R-:W-:Y:S01]  /*0d20*/  IMAD.X R7, RZ, RZ, RZ, P5 ;  /* 0x000000ffff077224 */ /* 0x000fe200028e06ff */
[----:B------:R-:W-:Y:S02]  /*0d30*/  IADD3 R5, P0, PT, R4, 0x20, RZ ;  /* 0x0000002004057810 */ /* 0x000fe40007f1e0ff */
[----:B------:R-:W-:Y:S02]  /*0d40*/  SHF.R.U64 R68, R68, 0x4, R3 ;  /* 0x0000000444447819 */ /* 0x000fe40000001203 */
[C---:B0-----:R-:W-:Y:S02]  /*0d50*/  ISETP.GE.U32.AND P6, PT, R17.reuse, UR10, PT ;  /* 0x0000000a11007c0c */ /* 0x041fe4000bfc6070 */
[----:B------:R-:W-:Y:S02]  /*0d60*/  IADD3 R0, PT, PT, -R17, UR10, RZ ;  /* 0x0000000a11007c10 */ /* 0x000fe4000fffe1ff */
[----:B------:R-:W-:-:S02]  /*0d70*/  ISETP.GE.U32.AND.EX P6, PT, RZ, UR11, PT, P6 ;  /* 0x0000000bff007c0c */ /* 0x000fc4000bfc6160 */
[----:B-1----:R-:W-:Y:S01]  /*0d80*/  ISETP.GT.U32.AND P5, PT, R5, UR12, PT ;  /* 0x0000000c05007c0c */ /* 0x002fe2000bfa4070 */
[----:B------:R-:W-:Y:S01]  /*0d90*/  IMAD.X R5, RZ, RZ, RZ, P0 ;  /* 0x000000ffff057224 */ /* 0x000fe200000e06ff */
[----:B------:R-:W-:Y:S02]  /*0da0*/  SEL R0, R0, RZ, !P6 ;  /* 0x000000ff00007207 */ /* 0x000fe40007000000 */
[C---:B------:R-:W-:Y:S02]  /*0db0*/  ISETP.GE.U32.AND P6, PT, R4.reuse, UR12, PT ;  /* 0x0000000c04007c0c */ /* 0x040fe4000bfc6070 */
[----:B------:R-:W-:Y:S02]  /*0dc0*/  IADD3 R3, PT, PT, -R4, UR12, RZ ;  /* 0x0000000c04037c10 */ /* 0x000fe4000fffe1ff */
[----:B------:R-:W-:Y:S02]  /*0dd0*/  ISETP.GE.U32.AND.EX P6, PT, RZ, UR13, PT, P6 ;  /* 0x0000000dff007c0c */ /* 0x000fe4000bfc6160 */
[----:B------:R-:W-:-:S02]  /*0de0*/  ISETP.GT.U32.AND P0, PT, R6, UR10, PT ;  /* 0x0000000a06007c0c */ /* 0x000fc4000bf04070 */
[----:B------:R-:W-:Y:S01]  /*0df0*/  ISETP.GT.U32.AND.EX P5, PT, R5, UR13, PT, P5 ;  /* 0x0000000d05007c0c */ /* 0x000fe2000bfa4150 */
[----:B------:R-:W-:Y:S01]  /*0e00*/  IMAD.MOV.U32 R5, RZ, RZ, RZ ;  /* 0x000000ffff057224 */ /* 0x000fe200078e00ff */
[----:B------:R-:W-:Y:S02]  /*0e10*/  ISETP.GE.U32.AND P4, PT, R23, UR14, PT ;  /* 0x0000000e17007c0c */ /* 0x000fe4000bf86070 */
[----:B------:R-:W-:Y:S01]  /*0e20*/  SEL R3, R3, RZ, !P6 ;  /* 0x000000ff03037207 */ /* 0x000fe20007000000 */
[----:B--2---:R-:W-:Y:S01]  /*0e30*/  IMAD.WIDE.U32 R4, R17, UR4, R4 ;  /* 0x0000000411047c25 */ /* 0x004fe2000f8e0004 */
[----:B------:R-:W-:Y:S02]  /*0e40*/  ISETP.NE.AND P1, PT, R27, 0x20, PT ;  /* 0x000000201b00780c */ /* 0x000fe40003f25270 */
[----:B------:R-:W-:Y:S01]  /*0e50*/  ISETP.GT.U32.AND.EX P6, PT, R7, UR11, PT, P0 ;  /* 0x0000000b07007c0c */ /* 0x000fe2000bfc4100 */
[----:B------:R-:W-:Y:S01]  /*0e60*/  IMAD R17, R17, UR5, R5 ;  /* 0x0000000511117c24 */ /* 0x000fe2000f8e0205 */
[----:B------:R-:W-:-:S02]  /*0e70*/  ISETP.GE.U32.AND.EX P4, PT, RZ, UR15, PT, P4 ;  /* 0x0000000fff007c0c */ /* 0x000fc4000bf86140 */
[----:B------:R-:W-:Y:S02]  /*0e80*/  SEL R63, R3, 0x20, P5 ;  /* 0x00000020033f7807 */ /* 0x000fe40002800000 */
[----:B------:R-:W-:Y:S01]  /*0e90*/  ISETP.GT.U32.AND P0, PT, R18, R19, PT ;  /* 0x000000131200720c */ /* 0x000fe20003f04070 */
[----:B------:R-:W-:Y:S01]  /*0ea0*/  VIADD R19, R19, 0x60 ;  /* 0x0000006013137836 */ /* 0x000fe20000000000 */
[----:B------:R-:W-:Y:S02]  /*0eb0*/  SEL R64, R0, 0x20, P6 ;  /* 0x0000002000407807 */ /* 0x000fe40003000000 */
[----:B------:R-:W-:Y:S02]  /*0ec0*/  ISETP.NE.AND P6, PT, R63, RZ, PT ;  /* 0x000000ff3f00720c */ /* 0x000fe40003fc5270 */
[----:B------:R-:W-:Y:S02]  /*0ed0*/  SEL R68, R68, RZ, !P4 ;  /* 0x000000ff44447207 */ /* 0x000fe40006000000 */
[----:B------:R-:W-:-:S02]  /*0ee0*/  LEA R74, P4, R4, UR8, 0x3 ;  /* 0x00000008044a7c11 */ /* 0x000fc4000f8818ff */
[----:B------:R-:W-:Y:S02]  /*0ef0*/  ISETP.GT.U32.AND P5, PT, R18, R19, PT ;  /* 0x000000131200720c */ /* 0x000fe40003fa4070 */
[----:B------:R-:W-:Y:S02]  /*0f00*/  ISETP.NE.AND P6, PT, R64, RZ, P6 ;  /* 0x000000ff4000720c */ /* 0x000fe400037c5270 */
[----:B------:R-:W-:Y:S02]  /*0f10*/  LEA.HI.X R75, R4, UR9, R17, 0x3, P4 ;  /* 0x00000009044b7c11 */ /* 0x000fe4000a0f1c11 */
[C---:B------:R-:W-:Y:S02]  /*0f20*/  SEL R70, R68.reuse, RZ, P0 ;  /* 0x000000ff44467207 */ /* 0x040fe40000000000 */
[C---:B------:R-:W-:Y:S02]  /*0f30*/  SEL R66, R68.reuse, RZ, P3 ;  /* 0x000000ff44427207 */ /* 0x040fe40001800000 */
[----:B------:R-:W-:-:S02]  /*0f40*/  SEL R67, R68, RZ, P2 ;  /* 0x000000ff44437207 */ /* 0x000fc40001000000 */
[----:B------:R-:W-:Y:S02]  /*0f50*/  P2R R65, PR, RZ, 0x40 ;  /* 0x00000040ff417803 */ /* 0x000fe40000000000 */
[----:B------:R-:W-:Y:S01]  /*0f60*/  SEL R68, R68, RZ, P5 ;  /* 0x000000ff44447207 */ /* 0x000fe20002800000 */
[----:B------:R-:W-:Y:S06]  /*0f70*/  @!P1 BRA `(.L_x_5) ;  /* 0x0000000000409947 */ /* 0x000fec0003800000 */
[----:B------:R-:W-:Y:S01]  /*0f80*/  MOV R0, 0x0 ;  /* 0x0000000000007802 */ /* 0x000fe20000000f00 */
[----:B------:R-:W0:Y:S01]  /*0f90*/  LDCU.64 UR6, c[0x4][0x30] ;  /* 0x01000600ff0677ac */ /* 0x000e220008000a00 */
[----:B------:R-:W-:Y:S01]  /*0fa0*/  IMAD.MOV.U32 R8, RZ, RZ, 0xa7 ;  /* 0x000000a7ff087424 */ /* 0x000fe200078e00ff */
[----:B------:R-:W-:Y:S01]  /*0fb0*/  MOV R13, RZ ;  /* 0x000000ff000d7202 */ /* 0x000fe20000000f00 */
[----:B------:R1:W2:Y:S01]  /*0fc0*/  LDC.64 R14, c[0x4][R0] ;  /* 0x01000000000e7b82 */ /* 0x0002a20000000a00 */
[----:B------:R-:W3:Y:S01]  /*0fd0*/  LDCU.64 UR8, c[0x4][0x28] ;  /* 0x01000500ff0877ac */ /* 0x000ee20008000a00 */
[----:B------:R-:W-:Y:S01]  /*0fe0*/  IMAD.MOV.U32 R12, RZ, RZ, 0x1 ;  /* 0x00000001ff0c7424 */ /* 0x000fe200078e00ff */
[----:B------:R-:W4:Y:S01]  /*0ff0*/  LDCU.64 UR4, c[0x4][0x8] ;  /* 0x01000100ff0477ac */ /* 0x000f220008000a00 */
[----:B0-----:R-:W-:Y:S01]  /*1000*/  MOV R4, UR6 ;  /* 0x0000000600047c02 */ /* 0x001fe20008000f00 */
[----:B------:R-:W-:Y:S02]  /*1010*/  IMAD.U32 R5, RZ, RZ, UR7 ;  /* 0x00000007ff057e24 */ /* 0x000fe4000f8e00ff */
[----:B---3--:R-:W-:-:S02]  /*1020*/  IMAD.U32 R6, RZ, RZ, UR8 ;  /* 0x00000008ff067e24 */ /* 0x008fc4000f8e00ff */
[----:B------:R-:W-:Y:S02]  /*1030*/  IMAD.U32 R7, RZ, RZ, UR9 ;  /* 0x00000009ff077e24 */ /* 0x000fe4000f8e00ff */
[----:B----4-:R-:W-:Y:S02]  /*1040*/  IMAD.U32 R10, RZ, RZ, UR4 ;  /* 0x00000004ff0a7e24 */ /* 0x010fe4000f8e00ff */
[----:B-1----:R-:W-:-:S07]  /*1050*/  IMAD.U32 R11, RZ, RZ, UR5 ;  /* 0x00000005ff0b7e24 */ /* 0x002fce000f8e00ff */
[----:B------:R-:W-:-:S07]  /*1060*/  LEPC R20, `(.L_x_5) ;  /* 0x000000001014794e */ /* 0x000fce0000000000 */
[----:B--2---:R-:W-:Y:S05]  /*1070*/  CALL.ABS.NOINC R14 ;  /* 0x000000000e007343 */ /* 0x004fea0003c00000 */
.L_x_5:
[----:B------:R-:W0:Y:S01]  /*1080*/  LDCU.64 UR4, c[0x0][0x3a8] ;  /* 0x00007500ff0477ac */ /* 0x000e220008000a00 */
[----:B------:R-:W1:Y:S01]  /*1090*/  LDC.64 R90, c[0x0][0x358] ;  /* 0x0000d600ff5a7b82 */ /* 0x000e620000000a00 */
[----:B------:R-:W-:Y:S02]  /*10a0*/  CS2R R22, SRZ ;  /* 0x0000000000167805 */ /* 0x000fe4000001ff00 */
[----:B------:R-:W-:Y:S02]  /*10b0*/  CS2R R18, SRZ ;  /* 0x0000000000127805 */ /* 0x000fe4000001ff00 */
[----:B------:R-:W-:Y:S02]  /*10c0*/  CS2R R6, SRZ ;  /* 0x0000000000067805 */ /* 0x000fe4000001ff00 */
[----:B------:R-:W-:Y:S02]  /*10d0*/  CS2R R10, SRZ ;  /* 0x00000000000a7805 */ /* 0x000fe4000001ff00 */
[----:B------:R-:W-:-:S02]  /*10e0*/  CS2R R38, SRZ ;  /* 0x0000000000267805 */ /* 0x000fc4000001ff00 */
[----:B------:R-:W-:Y:S02]  /*10f0*/  CS2R R42, SRZ ;  /* 0x00000000002a7805 */ /* 0x000fe4000001ff00 */
        /* <DEDUP_REMOVED lines=9> */
[----:B------:R-:W-:Y:S01]  /*1190*/  CS2R R76, SRZ ;  /* 0x00000000004c7805 */ /* 0x000fe2000001ff00 */
[----:B0-----:R-:W-:Y:S01]  /*11a0*/  UISETP.GE.U32.AND UP0, UPT, UR4, 0x1, UPT ;  /* 0x000000010400788c */ /* 0x001fe2000bf06070 */
[----:B------:R-:W-:-:S02]  /*11b0*/  CS2R R20, SRZ ;  /* 0x0000000000147805 */ /* 0x000fc4000001ff00 */
[----:B------:R-:W-:Y:S02]  /*11c0*/  CS2R R16, SRZ ;  /* 0x0000000000107805 */ /* 0x000fe4000001ff00 */
[----:B------:R-:W-:Y:S01]  /*11d0*/  CS2R R4, SRZ ;  /* 0x0000000000047805 */ /* 0x000fe2000001ff00 */
[----:B------:R-:W-:Y:S01]  /*11e0*/  UISETP.GE.AND.EX UP0, UPT, UR5, URZ, UPT, UP0 ;  /* 0x000000ff0500728c */ /* 0x000fe2000bf06300 */
        /* <DEDUP_REMOVED lines=12> */
[----:B------:R-:W-:Y:S01]  /*12b0*/  CS2R R34, SRZ ;  /* 0x0000000000227805 */ /* 0x000fe2000001ff00 */
[----:B-1----:R-:W-:Y:S06]  /*12c0*/  BRA.U !UP0, `(.L_x_6) ;  /* 0x0000001108307547 */ /* 0x002fec000b800000 */
[----:B------:R-:W-:Y:S01]  /*12d0*/  IMAD R88, R88, 0x1000, R93 ;  /* 0x0000100058587824 */ /* 0x000fe200078e025d */
[----:B------:R-:W-:Y:S01]  /*12e0*/  MOV R4, 0x1310 ;  /* 0x0000131000047802 */ /* 0x000fe20000000f00 */
[----:B------:R-:W-:-:S07]  /*12f0*/  IMAD R89, R89, 0x1000, R92 ;  /* 0x0000100059597824 */ /* 0x000fce00078e025c */
[----:B------:R-:W-:Y:S05]  /*1300*/  CALL.REL.NOINC `($_ZN4impl12dgemm_kernelEPKdS1_Pdmmmbbmmm$_ZN11cuda_thread11Accumulator10getLastIncEi) ;  /* 0x0000004400e87944 */ /* 0x000fea0003c00000 */
[----:B------:R-:W-:-:S07]  /*1310*/  MOV R6, 0x1330 ;  /* 0x0000133000067802 */ /* 0x000fce0000000f00 */
[----:B------:R-:W-:Y:S05]  /*1320*/  CALL.REL.NOINC `($_ZN4impl12dgemm_kernelEPKdS1_Pdmmmbbmmm$_ZN11cuda_thread11Accumulator13getFirstIndexEi) ;  /* 0x0000004800347944 */ /* 0x000fea0003c00000 */
[----:B------:R-:W-:Y:S02]  /*1330*/  LOP3.LUT R3, R3, 0xffff, RZ, 0xc0, !PT ;  /* 0x0000ffff03037812 */ /* 0x000fe400078ec0ff */
[----:B------:R-:W-:-:S03]  /*1340*/  MOV R6, 0x1380 ;  /* 0x0000138000067802 */ /* 0x000fc60000000f00 */
[C---:B------:R-:W-:Y:S02]  /*1350*/  IMAD R116, R3.reuse, 0x8, R88 ;  /* 0x0000000803747824 */ /* 0x040fe400078e0258 */
[----:B------:R-:W-:-:S07]  /*1360*/  IMAD R115, R3, 0x8, R89 ;  /* 0x0000000803737824 */ /* 0x000fce00078e0259 */
[----:B------:R-:W-:Y:S05]  /*1370*/  CALL.REL.NOINC `($_ZN4impl12dgemm_kernelEPKdS1_Pdmmmbbmmm$_ZN11cuda_thread11Accumulator12getLastIndexEi) ;  /* 0x0000004400ec7944 */ /* 0x000fea0003c00000 */
[----:B------:R-:W-:Y:S02]  /*1380*/  PRMT R113, R3, 0x9910, RZ ;  /* 0x0000991003717816 */ /* 0x000fe400000000ff */
[----:B------:R-:W-:Y:S02]  /*1390*/  CS2R R34, SRZ ;  /* 0x0000000000227805 */ /* 0x000fe4000001ff00 */
[----:B------:R-:W-:Y:S02]  /*13a0*/  LOP3.LUT R0, R0, 0xffff, RZ, 0xc0, !PT ;  /* 0x0000ffff00007812 */ /* 0x000fe400078ec0ff */
[----:B------:R-:W-:Y:S02]  /*13b0*/  CS2R R30, SRZ ;  /* 0x00000000001e7805 */ /* 0x000fe4000001ff00 */
[----:B------:R-:W-:Y:S01]  /*13c0*/  CS2R R26, SRZ ;  /* 0x00000000001a7805 */ /* 0x000fe2000001ff00 */
[C---:B------:R-:W-:Y:S01]  /*13d0*/  IMAD R114, R113.reuse, 0x8, R88 ;  /* 0x0000000871727824 */ /* 0x040fe200078e0258 */
[----:B------:R-:W-:Y:S01]  /*13e0*/  CS2R R78, SRZ ;  /* 0x00000000004e7805 */ /* 0x000fe2000001ff00 */
[----:B------:R-:W-:Y:S01]  /*13f0*/  IMAD R113, R113, 0x8, R89 ;  /* 0x0000000871717824 */ /* 0x000fe200078e0259 */
[----:B------:R-:W-:Y:S01]  /*1400*/  CS2R R80, SRZ ;  /* 0x0000000000507805 */ /* 0x000fe2000001ff00 */
[----:B------:R-:W-:Y:S01]  /*1410*/  IMAD R112, R0, 0x8, R114 ;  /* 0x0000000800707824 */ /* 0x000fe200078e0272 */
[----:B------:R-:W-:-:S02]  /*1420*/  CS2R R56, SRZ ;  /* 0x0000000000387805 */ /* 0x000fc4000001ff00 */
[----:B------:R-:W-:Y:S02]  /*1430*/  CS2R R52, SRZ ;  /* 0x0000000000347805 */ /* 0x000fe4000001ff00 */
[C---:B------:R-:W-:Y:S01]  /*1440*/  LEA R111, R0.reuse, R113, 0x3 ;  /* 0x00000071006f7211 */ /* 0x040fe200078e18ff */
[C---:B------:R-:W-:Y:S01]  /*1450*/  IMAD R110, R0.reuse, 0x8, R112 ;  /* 0x00000008006e7824 */ /* 0x040fe200078e0270 */
[----:B------:R-:W-:Y:S02]  /*1460*/  CS2R R48, SRZ ;  /* 0x0000000000307805 */ /* 0x000fe4000001ff00 */
[----:B------:R-:W-:Y:S02]  /*1470*/  CS2R R12, SRZ ;  /* 0x00000000000c7805 */ /* 0x000fe4000001ff00 */
[----:B------:R-:W-:Y:S01]  /*1480*/  CS2R R44, SRZ ;  /* 0x00000000002c7805 */ /* 0x000fe2000001ff00 */
[----:B------:R-:W-:Y:S01]  /*1490*/  IMAD R109, R0, 0x8, R111 ;  /* 0x00000008006d7824 */ /* 0x000fe200078e026f */
        /* <DEDUP_REMOVED lines=22> */
[C---:B------:R-:W-:Y:S02]  /*1600*/  IMAD R108, R0.reuse, 0x8, R110 ;  /* 0x00000008006c7824 */ /* 0x040fe400078e026e */
[----:B------:R-:W-:-:S07]  /*1610*/  IMAD R89, R0, 0x8, R109 ;  /* 0x0000000800597824 */ /* 0x000fce00078e026d */
.L_x_9:
[----:B------:R-:W0:Y:S01]  /*1620*/  LDC.64 R92, c[0x0][0x3b8] ;  /* 0x0000ee00ff5c7b82 */ /* 0x000e220000000a00 */
[----:B------:R-:W1:Y:S01]  /*1630*/  LDCU.U8 UR4, c[0x0][0x3b0] ;  /* 0x00007600ff0477ac */ /* 0x000e620008000000 */
[----:B------:R-:W-:Y:S01]  /*1640*/  ISETP.NE.AND P0, PT, R94, RZ, PT ;  /* 0x000000ff5e00720c */ /* 0x000fe20003f05270 */
[----:B------:R-:W-:Y:S01]  /*1650*/  IMAD.MOV.U32 R88, RZ, RZ, RZ ;  /* 0x000000ffff587224 */ /* 0x000fe200078e00ff */
[----:B------:R-:W-:Y:S01]  /*1660*/  ISETP.NE.AND P3, PT, R86, RZ, PT ;  /* 0x000000ff5600720c */ /* 0x000fe20003f65270 */
[----:B------:R-:W-:Y:S01]  /*1670*/  IMAD.MOV.U32 R87, RZ, RZ, RZ ;  /* 0x000000ffff577224 */ /* 0x000fe200078e00ff */
[----:B------:R-:W-:Y:S01]  /*1680*/  ISETP.NE.AND P5, PT, R71, RZ, PT ;  /* 0x000000ff4700720c */ /* 0x000fe20003fa5270 */
[----:B------:R-:W2:Y:S01]  /*1690*/  LDCU.S8 UR5, c[0x0][0x3b1] ;  /* 0x00007620ff0577ac */ /* 0x000ea20008000200 */
[----:B------:R-:W-:Y:S02]  /*16a0*/  CS2R R96, SRZ ;  /* 0x0000000000607805 */ /* 0x000fe4000001ff00 */
[----:B------:R-:W-:-:S02]  /*16b0*/  ISETP.NE.AND P1, PT, R70, RZ, PT ;  /* 0x000000ff4600720c */ /* 0x000fc40003f25270 */
[----:B------:R-:W-:Y:S02]  /*16c0*/  CS2R R98, SRZ ;  /* 0x0000000000627805 */ /* 0x000fe4000001ff00 */
[----:B------:R-:W-:Y:S01]  /*16d0*/  ISETP.NE.AND P6, PT, R65, RZ, PT ;  /* 0x000000ff4100720c */ /* 0x000fe20003fc5270 */
[----:B------:R-:W-:Y:S01]  /*16e0*/  @P0 VIADD R88, R94, 0xffffffff ;  /* 0xffffffff5e580836 */ /* 0x000fe20000000000 */
[----:B------:R-:W-:Y:S01]  /*16f0*/  @P0 R2UR UR6, R90 ;  /* 0x000000005a0602ca */ /* 0x000fe200000e0000 */
[----:B------:R-:W3:Y:S01]  /*1700*/  LDC.64 R94, c[0x0][0x3c0] ;  /* 0x0000f000ff5e7b82 */ /* 0x000ee20000000a00 */
[----:B------:R-:W-:Y:S01]  /*1710*/  @P0 R2UR UR7, R91 ;  /* 0x000000005b0702ca */ /* 0x000fe200000e0000 */
[----:B-1----:R-:W-:Y:S01]  /*1720*/  UPRMT UR4, UR4, 0x8880, URZ ;  /* 0x0000888004047896 */ /* 0x002fe200080000ff */
[----:B------:R-:W-:Y:S02]  /*1730*/  @P3 IADD3 R87, PT, PT, R86, -0x1, RZ ;  /* 0xffffffff56573810 */ /* 0x000fe40007ffe0ff */
[----:B------:R-:W-:Y:S01]  /*1740*/  @P3 R2UR UR8, R90 ;  /* 0x000000005a0832ca */ /* 0x000fe200000e0000 */
[----:B0-----:R-:W-:-:S02]  /*1750*/  IMAD.SHL.U32 R3, R92, 0x100, RZ ;  /* 0x000001005c037824 */ /* 0x001fc400078e00ff */
[----:B------:R-:W-:Y:S02]  /*1760*/  ISETP.NE.AND P2, PT, RZ, UR4, PT ;  /* 0x00000004ff007c0c */ /* 0x000fe4000bf45270 */
[----:B------:R-:W-:Y:S02]  /*1770*/  SHF.L.U64.HI R86, R92, 0x8, R93 ;  /* 0x000000085c567819 */ /* 0x000fe4000001025d */
[----:B------:R-:W-:Y:S02]  /*1780*/  SEL R3, R3, 0x100, P2 ;  /* 0x0000010003037807 */ /* 0x000fe40001000000 */
[----:B------:R-:W-:Y:S01]  /*1790*/  @P3 R2UR UR9, R91 ;  /* 0x000000005b0932ca */ /* 0x000fe200000e0000 */
[----:B------:R0:W4:Y:S01]  /*17a0*/  @P0 LDG.E.64.CONSTANT R96, desc[UR6][R84.64] ;  /* 0x0000000654600981 */ /* 0x000122000c1e9b00 */
[----:B------:R-:W-:Y:S02]  /*17b0*/  SEL R86, R86, RZ, P2 ;  /* 0x000000ff56567207 */ /* 0x000fe40001000000 */
[----:B------:R-:W-:-:S02]  /*17c0*/  IADD3 R104, P4, PT, R84, R3, RZ ;  /* 0x0000000354687210 */ /* 0x000fc40007f9e0ff */
[----:B------:R-:W-:Y:S02]  /*17d0*/  ISETP.NE.AND P0, PT, R66, RZ, PT ;  /* 0x000000ff4200720c */ /* 0x000fe40003f05270 */
[----:B------:R-:W-:Y:S02]  /*17e0*/  CS2R R102, SRZ ;  /* 0x0000000000667805 */ /* 0x000fe4000001ff00 */
[C---:B------:R-:W-:Y:S01]  /*17f0*/  @P1 R2UR UR10, R90.reuse ;  /* 0x000000005a0a12ca */ /* 0x040fe200000e0000 */
[----:B------:R-:W-:Y:S01]  /*1800*/  IMAD.X R105, R85, 0x1, R86, P4 ;  /* 0x0000000155697824 */ /* 0x000fe200020e0656 */
[----:B------:R-:W-:Y:S02]  /*1810*/  @P5 R2UR UR6, R90 ;  /* 0x000000005a0652ca */ /* 0x000fe400000e0000 */
[----:B0-----:R-:W-:Y:S02]  /*1820*/  CS2R R84, SRZ ;  /* 0x0000000000547805 */ /* 0x001fe4000001ff00 */
[----:B------:R-:W-:-:S02]  /*1830*/  @P5 R2UR UR7, R91 ;  /* 0x000000005b0752ca */ /* 0x000fc400000e0000 */
[----:B------:R-:W-:Y:S01]  /*1840*/  IADD3 R100, P4, PT, R104, R3, RZ ;  /* 0x0000000368647210 */ /* 0x000fe20007f9e0ff */
[C---:B---3--:R-:W-:Y:S01]  /*1850*/  IMAD.SHL.U32 R119, R94.reuse, 0x100, RZ ;  /* 0x000001005e777824 */ /* 0x048fe200078e00ff */
[----:B------:R-:W-:Y:S01]  /*1860*/  @P1 R2UR UR11, R91 ;  /* 0x000000005b0b12ca */ /* 0x000fe200000e0000 */
[----:B------:R-:W3:Y:S01]  /*1870*/  @P3 LDG.E.64.CONSTANT R84, desc[UR8][R104.64] ;  /* 0x0000000868543981 */ /* 0x000ee2000c1e9b00 */
[----:B--2---:R-:W-:Y:S01]  /*1880*/  ISETP.NE.AND P3, PT, RZ, UR5, PT ;  /* 0x00000005ff007c0c */ /* 0x004fe2000bf65270 */
[----:B------:R-:W-:Y:S01]  /*1890*/  IMAD.X R101, R105, 0x1, R86, P4 ;  /* 0x0000000169657824 */ /* 0x000fe200020e0656 */
[----:B------:R-:W-:Y:S02]  /*18a0*/  SHF.L.U64.HI R120, R94, 0x8, R95 ;  /* 0x000000085e787819 */ /* 0x000fe4000001025f */
[----:B------:R-:W-:Y:S01]  /*18b0*/  SEL R119, R119, 0x100, !P3 ;  /* 0x0000010077777807 */ /* 0x000fe20005800000 */
[----:B------:R-:W-:Y:S01]  /*18c0*/  IMAD.MOV.U32 R0, RZ, RZ, RZ ;  /* 0x000000ffff007224 */ /* 0x000fe200078e00ff */
[----:B------:R-:W-:Y:S01]  /*18d0*/  @P0 R2UR UR4, R90 ;  /* 0x000000005a0402ca */ /* 0x000fe200000e0000 */
[----:B------:R-:W-:Y:S01]  /*18e0*/  @P5 VIADD R0, R71, 0xffffffff ;  /* 0xffffffff47005836 */ /* 0x000fe20000000000 */
[----:B------:R-:W-:Y:S01]  /*18f0*/  @P0 R2UR UR5, R91 ;  /* 0x000000005b0502ca */ /* 0x000fe200000e0000 */
[----:B------:R-:W2:Y:S01]  /*1900*/  @P5 LDG.E.64.CONSTANT R102, desc[UR6][R100.64] ;  /* 0x0000000664665981 */ /* 0x000ea2000c1e9b00 */
[----:B------:R-:W-:-:S02]  /*1910*/  SEL R120, R120, RZ, !P3 ;  /* 0x000000ff78787207 */ /* 0x000fc40005800000 */
[----:B------:R-:W-:Y:S01]  /*1920*/  IADD3 R106, P4, PT, R72, R119, RZ ;  /* 0x00000077486a7210 */ /* 0x000fe20007f9e0ff */
[----:B------:R0:W5:Y:S01]  /*1930*/  @P1 LDG.E.64.CONSTANT R98, desc[UR10][R72.64] ;  /* 0x0000000a48621981 */ /* 0x000162000c1e9b00 */
[----:B------:R-:W-:-:S03]  /*1940*/  ISETP.NE.AND P5, PT, R67, RZ, PT ;  /* 0x000000ff4300720c */ /* 0x000fc60003fa5270 */
[----:B------:R-:W-:Y:S01]  /*1950*/  IMAD.X R107, R73, 0x1, R120, P4 ;  /* 0x00000001496b7824 */ /* 0x000fe200020e0678 */
[----:B0-----:R-:W-:Y:S02]  /*1960*/  CS2R R72, SRZ ;  /* 0x0000000000487805 */ /* 0x001fe4000001ff00 */
[----:B------:R-:W-:Y:S01]  /*1970*/  MOV R117, RZ ;  /* 0x000000ff00757202 */ /* 0x000fe20000000f00 */
[----:B------:R-:W-:Y:S01]  /*1980*/  @P1 VIADD R117, R70, 0xffffffff ;  /* 0xffffffff46751836 */ /* 0x000fe20000000000 */
[----:B------:R-:W-:Y:S02]  /*1990*/  ISETP.NE.AND P1, PT, R68, RZ, PT ;  /* 0x000000ff4400720c */ /* 0x000fe40003f25270 */
[----:B------:R0:W5:Y:S03]  /*19a0*/  @P0 LDG.E.64.CONSTANT R72, desc[UR4][R106.64] ;  /* 0x000000046a480981 */ /* 0x000166000c1e9b00 */
[----:B------:R-:W-:-:S02]  /*19b0*/  @P5 R2UR UR4, R90 ;  /* 0x000000005a0452ca */ /* 0x000fc400000e0000 */
[----:B------:R-:W-:Y:S02]  /*19c0*/  @P5 R2UR UR5, R91 ;  /* 0x000000005b0552ca */ /* 0x000fe400000e0000 */
[----:B------:R-:W-:Y:S02]  /*19d0*/  IADD3 R122, P4, PT, R106, R119, RZ ;  /* 0x000000776a7a7210 */ /* 0x000fe40007f9e0ff */
[----:B------:R-:W-:-:S03]  /*19e0*/  CS2R R104, SRZ ;  /* 0x0000000000687805 */ /* 0x000fc6000001ff00 */
[----:B------:R-:W-:Y:S02]  /*19f0*/  IMAD.X R123, R107, 0x1, R120, P4 ;  /* 0x000000016b7b7824 */ /* 0x000fe400020e0678 */
[----:B------:R-:W-:Y:S02]  /*1a00*/  IMAD.MOV.U32 R118, RZ, RZ, RZ ;  /* 0x000000ffff767224 */ /* 0x000fe400078e00ff */
[----:B------:R-:W-:Y:S02]  /*1a10*/  @P0 VIADD R118, R66, 0xffffffff ;  /* 0xffffffff42760836 */ /* 0x000fe40000000000 */
[----:B------:R1:W5:Y:S01]  /*1a20*/  @P5 LDG.E.64.CONSTANT R104, desc[UR4][R122.64] ;  /* 0x000000047a685981 */ /* 0x000362000c1e9b00 */
[----:B------:R-:W-:Y:S02]  /*1a30*/  @P1 R2UR UR4, R90 ;  /* 0x000000005a0412ca */ /* 0x000fe400000e0000 */
[----:B------:R-:W-:Y:S02]  /*1a40*/  @P1 R2UR UR5, R91 ;  /* 0x000000005b0512ca */ /* 0x000fe400000e0000 */
[----:B------:R-:W-:-:S02]  /*1a50*/  ISETP.NE.AND P0, PT, R69, RZ, PT ;  /* 0x000000ff4500720c */ /* 0x000fc40003f05270 */
[----:B------:R-:W-:Y:S02]  /*1a60*/  IADD3 R70, P4, PT, R122, R119, RZ ;  /* 0x000000777a467210 */ /* 0x000fe40007f9e0ff */
[----:B0-----:R-:W-:-:S03]  /*1a70*/  CS2R R106, SRZ ;  /* 0x00000000006a7805 */ /* 0x001fc6000001ff00 */
[----:B------:R-:W-:Y:S02]  /*1a80*/  IMAD.X R71, R123, 0x1, R120, P4 ;  /* 0x000000017b477824 */ /* 0x000fe400020e0678 */
[----:B------:R-:W-:Y:S02]  /*1a90*/  IMAD.MOV.U32 R66, RZ, RZ, RZ ;  /* 0x000000ffff427224 */ /* 0x000fe400078e00ff */
[----:B------:R-:W-:Y:S01]  /*1aa0*/  @P5 VIADD R66, R67, 0xffffffff ;  /* 0xffffffff43425836 */ /* 0x000fe20000000000 */
[----:B------:R-:W5:Y:S01]  /*1ab0*/  @P1 LDG.E.64.CONSTANT R106, desc[UR4][R70.64] ;  /* 0x00000004466a1981 */ /* 0x000f62000c1e9b00 */
[----:B------:R-:W-:Y:S02]  /*1ac0*/  @P0 R2UR UR4, R90 ;  /* 0x000000005a0402ca */ /* 0x000fe400000e0000 */
[----:B------:R-:W-:Y:S02]  /*1ad0*/  @P0 R2UR UR5, R91 ;  /* 0x000000005b0502ca */ /* 0x000fe400000e0000 */
[----:B------:R-:W-:Y:S01]  /*1ae0*/  MOV R67, RZ ;  /* 0x000000ff00437202 */ /* 0x000fe20000000f00 */
[----:B------:R-:W-:Y:S01]  /*1af0*/  @P1 VIADD R67, R68, 0xffffffff ;  /* 0xffffffff44431836 */ /* 0x000fe20000000000 */
[----:B------:R-:W-:Y:S01]  /*1b00*/  IADD3 R68, P1, PT, R100, R3, RZ ;  /* 0x0000000364447210 */ /* 0x000fe20007f3e0ff */
[----:B------:R-:W-:Y:S01]  /*1b10*/  IMAD.MOV.U32 R100, RZ, RZ, RZ ;  /* 0x000000ffff647224 */ /* 0x000fe200078e00ff */
[----:B-1----:R-:W-:Y:S01]  /*1b20*/  CS2R R122, SRZ ;  /* 0x00000000007a7805 */ /* 0x002fe2000001ff00 */
[----:B------:R-:W-:-:S02]  /*1b30*/  @P0 VIADD R100, R69, 0xffffffff ;  /* 0xffffffff45640836 */ /* 0x000fc40000000000 */
[----:B------:R-:W-:-:S05]  /*1b40*/  IMAD.X R69, R101, 0x1, R86, P1 ;  /* 0x0000000165457824 */ /* 0x000fca00008e0656 */
[----:B------:R-:W5:Y:S01]  /*1b50*/  @P0 LDG.E.64.CONSTANT R122, desc[UR4][R68.64] ;  /* 0x00000004447a0981 */ /* 0x000f62000c1e9b00 */
[----:B------:R-:W-:Y:S05]  /*1b60*/  WARPSYNC.ALL ;  /* 0x0000000000007948 */ /* 0x000fea0003800000 */
[----:B------:R-:W-:Y:S06]  /*1b70*/  BAR.SYNC.DEFER_BLOCKING 0x0 ;  /* 0x0000000000007b1d */ /* 0x000fec0000010000 */
[----:B----4-:R0:W-:Y:S04]  /*1b80*/  STS.64 [R61], R96 ;  /* 0x000000603d007388 */ /* 0x0101e80000000a00 */
[----:B---3--:R0:W-:Y:S04]  /*1b90*/  STS.64 [R61+0x1000], R84 ;  /* 0x001000543d007388 */ /* 0x0081e80000000a00 */
[----:B--2---:R0:W-:Y:S04]  /*1ba0*/  STS.64 [R61+0x2000], R102 ;  /* 0x002000663d007388 */ /* 0x0041e80000000a00 */
[----:B-----5:R0:W-:Y:S04]  /*1bb0*/  STS.64 [R61+0x3000], R122 ;  /* 0x0030007a3d007388 */ /* 0x0201e80000000a00 */
[----:B------:R0:W-:Y:S04]  /*1bc0*/  STS.64 [R62], R98 ;  /* 0x000000623e007388 */ /* 0x0001e80000000a00 */
[----:B------:R0:W-:Y:S04]  /*1bd0*/  STS.64 [R62+0x1000], R72 ;  /* 0x001000483e007388 */ /* 0x0001e80000000a00 */
[----:B------:R0:W-:Y:S04]  /*1be0*/  STS.64 [R62+0x2000], R104 ;  /* 0x002000683e007388 */ /* 0x0001e80000000a00 */
[----:B------:R0:W-:Y:S01]  /*1bf0*/  STS.64 [R62+0x3000], R106 ;  /* 0x0030006a3e007388 */ /* 0x0001e20000000a00 */
[----:B------:R-:W-:Y:S06]  /*1c00*/  BAR.SYNC.DEFER_BLOCKING 0x0 ;  /* 0x0000000000007b1d */ /* 0x000fec0000010000 */
[----:B------:R-:W-:Y:S05]  /*1c10*/  @!P6 BRA `(.L_x_7) ;  /* 0x000000040058e947 */ /* 0x000fea0003800000 */
[----:B------:R-:W-:Y:S01]  /*1c20*/  PLOP3.LUT P0, PT, PT, PT, PT, 0x80, 0x8 ;  /* 0x000000000008781c */ /* 0x000fe20003f0f070 */
[----:B------:R-:W-:Y:S02]  /*1c30*/  IMAD.MOV.U32 R101, RZ, RZ, R115 ;  /* 0x000000ffff657224 */ /* 0x000fe400078e0073 */
[----:B------:R-:W-:-:S10]  /*1c40*/  IMAD.MOV.U32 R121, RZ, RZ, R116 ;  /* 0x000000ffff797224 */ /* 0x000fd400078e0074 */
.L_x_8:
[----:B0-----:R-:W-:Y:S01]  /*1c50*/  LDS.64 R102, [R121] ;  /* 0x0000000079667984 */ /* 0x001fe20000000a00 */
[----:B------:R-:W-:Y:S05]  /*1c60*/  WARPSYNC.ALL ;  /* 0x0000000000007948 */ /* 0x000fea0003800000 */
[----:B------:R-:W0:Y:S01]  /*1c70*/  LDS.64 R98, [R101] ;  /* 0x0000000065627984 */ /* 0x000e220000000a00 */
[----:B------:R-:W-:Y:S02]  /*1c80*/  PLOP3.LUT P1, PT, P0, PT, PT, 0x80, 0x8 ;  /* 0x000000000008781c */ /* 0x000fe4000072f070 */
[----:B------:R-:W-:Y:S01]  /*1c90*/  PLOP3.LUT P0, PT, PT, PT, PT, 0x8, 0x80 ;  /* 0x000000000080781c */ /* 0x000fe20003f0e170 */
[----:B------:R-:W1:Y:S04]  /*1ca0*/  LDS.64 R96, [R101+0x8] ;  /* 0x0000080065607984 */ /* 0x000e680000000a00 */
[----:B------:R-:W2:Y:S04]  /*1cb0*/  LDS.64 R84, [R101+0x10] ;  /* 0x0000100065547984 */ /* 0x000ea80000000a00 */
[----:B------:R3:W4:Y:S04]  /*1cc0*/  LDS.64 R72, [R101+0x18] ;  /* 0x0000180065487984 */ /* 0x0007280000000a00 */
[----:B------:R-:W5:Y:S04]  /*1cd0*/  LDS.64 R106, [R121+0x8] ;  /* 0x00000800796a7984 */ /* 0x000f680000000a00 */
[----:B------:R-:W5:Y:S01]  /*1ce0*/  LDS.64 R104, [R121+0x10] ;  /* 0x0000100079687984 */ /* 0x000f620000000a00 */
[----:B---3--:R-:W-:Y:S01]  /*1cf0*/  VIADD R101, R101, 0x420 ;  /* 0x0000042065657836 */ /* 0x008fe20000000000 */
[----:B0-----:R-:W3:-:S15]  /*1d00*/  DMMA.8x8x4 R80, R98, R102, R80 ;  /* 0x000000666250723f */ /* 0x001ede0000000050 */
[----:B------:R-:W-:-:S01]  /*1d10*/  NOP ;  /* 0x0000000000007918 */ /* 0x000fc20000000000 */
[----:B-1----:R-:W1:-:S15]  /*1d20*/  DMMA.8x8x4 R56, R96, R102, R56 ;  /* 0x000000666038723f */ /* 0x002e5e0000000038 */
[----:B------:R-:W-:-:S01]  /*1d30*/  NOP ;  /* 0x0000000000007918 */ /* 0x000fc20000000000 */
[----:B--2---:R-:W2:-:S15]  /*1d40*/  DMMA.8x8x4 R52, R84, R102, R52 ;  /* 0x000000665434723f */ /* 0x004e9e0000000034 */
[----:B------:R-:W-:-:S01]  /*1d50*/  NOP ;  /* 0x0000000000007918 */ /* 0x000fc20000000000 */
[----:B----4-:R0:W4:Y:S02]  /*1d60*/  DMMA.8x8x4 R48, R72, R102, R48 ;  /* 0x000000664830723f */ /* 0x0101240000000030 */
[----:B0-----:R0:W3:Y:S02]  /*1d70*/  LDS.64 R102, [R121+0x18] ;  /* 0x0000180079667984 */ /* 0x0010e40000000a00 */
[----:B0-----:R-:W-:-:S12]  /*1d80*/  IADD3 R121, PT, PT, R121, 0x420, RZ ;  /* 0x0000042079797810 */ /* 0x001fd80007ffe0ff */
[----:B-----5:R0:W0:-:S15]  /*1d90*/  DMMA.8x8x4 R12, R98, R106, R12 ;  /* 0x0000006a620c723f */ /* 0x02001e000000000c */
[----:B------:R-:W-:-:S01]  /*1da0*/  NOP ;  /* 0x0000000000007918 */ /* 0x000fc20000000000 */
[----:B------:R0:W0:-:S15]  /*1db0*/  DMMA.8x8x4 R44, R96, R106, R44 ;  /* 0x0000006a602c723f */ /* 0x00001e000000002c */
        /* <DEDUP_REMOVED lines=13> */
[----:B---3--:R3:W0:-:S15]  /*1e90*/  DMMA.8x8x4 R76, R98, R102, R76 ;  /* 0x00000066624c723f */ /* 0x00861e000000004c */
[----:B------:R-:W-:-:S01]  /*1ea0*/  NOP ;  /* 0x0000000000007918 */ /* 0x000fc20000000000 */
[----:B------:R3:W0:-:S15]  /*1eb0*/  DMMA.8x8x4 R24, R96, R102, R24 ;  /* 0x000000666018723f */ /* 0x00061e0000000018 */
[----:B------:R-:W-:-:S01]  /*1ec0*/  NOP ;  /* 0x0000000000007918 */ /* 0x000fc20000000000 */
[----:B------:R3:W0:-:S15]  /*1ed0*/  DMMA.8x8x4 R28, R84, R102, R28 ;  /* 0x00000066541c723f */ /* 0x00061e000000001c */
[----:B------:R-:W-:-:S01]  /*1ee0*/  NOP ;  /* 0x0000000000007918 */ /* 0x000fc20000000000 */
[----:B------:R3:W0:Y:S02]  /*1ef0*/  DMMA.8x8x4 R32, R72, R102, R32 ;  /* 0x000000664820723f */ /* 0x0006240000000020 */
[----:B-1234-:R-:W-:Y:S05]  /*1f00*/  @P1 BRA `(.L_x_8) ;  /* 0xfffffffc00501947 */ /* 0x01efea000383ffff */
[----:B------:R-:W-:Y:S04]  /*1f10*/  LDS.64 R122, [R114] ;  /* 0x00000000727a7984 */ /* 0x000fe80000000a00 */
[----:B0-----:R-:W0:Y:S04]  /*1f20*/  LDS.64 R98, [R113] ;  /* 0x0000000071627984 */ /* 0x001e280000000a00 */
[----:B------:R-:W1:Y:S04]  /*1f30*/  LDS.64 R96, [R111] ;  /* 0x000000006f607984 */ /* 0x000e680000000a00 */
[----:B------:R-:W2:Y:S04]  /*1f40*/  LDS.64 R84, [R109] ;  /* 0x000000006d547984 */ /* 0x000ea80000000a00 */
[----:B------:R-:W3:Y:S04]  /*1f50*/  LDS.64 R72, [R89] ;  /* 0x0000000059487984 */ /* 0x000ee80000000a00 */
[----:B------:R-:W4:Y:S04]  /*1f60*/  LDS.64 R106, [R112] ;  /* 0x00000000706a7984 */ /* 0x000f280000000a00 */
[----:B------:R-:W5:Y:S04]  /*1f70*/  LDS.64 R104, [R110] ;  /* 0x000000006e687984 */ /* 0x000f680000000a00 */
[----:B------:R-:W5:Y:S01]  /*1f80*/  LDS.64 R102, [R108] ;  /* 0x000000006c667984 */ /* 0x000f620000000a00 */
[----:B0-----:R0:W0:-:S15]  /*1f90*/  DMMA.8x8x4 R80, R98, R122, R80 ;  /* 0x0000007a6250723f */ /* 0x00101e0000000050 */
[----:B------:R-:W-:-:S01]  /*1fa0*/  NOP ;  /* 0x0000000000007918 */ /* 0x000fc20000000000 */
[----:B-1----:R1:W0:-:S15]  /*1fb0*/  DMMA.8x8x4 R56, R96, R122, R56 ;  /* 0x0000007a6038723f */ /* 0x00221e0000000038 */
[----:B------:R-:W-:-:S01]  /*1fc0*/  NOP ;  /* 0x0000000000007918 */ /* 0x000fc20000000000 */
[----:B--2---:R1:W2:-:S15]  /*1fd0*/  DMMA.8x8x4 R52, R84, R122, R52 ;  /* 0x0000007a5434723f */ /* 0x00429e0000000034 */
[----:B------:R-:W-:-:S01]  /*1fe0*/  NOP ;  /* 0x0000000000007918 */ /* 0x000fc20000000000 */
[----:B---3--:R1:W3:-:S15]  /*1ff0*/  DMMA.8x8x4 R48, R72, R122, R48 ;  /* 0x0000007a4830723f */ /* 0x0082de0000000030 */
[----:B------:R-:W-:-:S01]  /*2000*/  NOP ;  /* 0x0000000000007918 */ /* 0x000fc20000000000 */
[----:B----4-:R1:W4:-:S15]  /*2010*/  DMMA.8x8x4 R12, R98, R106, R12 ;  /* 0x0000006a620c723f */ /* 0x01031e000000000c */
[----:B------:R-:W-:-:S01]  /*2020*/  NOP ;  /* 0x0000000000007918 */ /* 0x000fc20000000000 */
[----:B------:R1:W0:-:S15]  /*2030*/  DMMA.8x8x4 R44, R96, R106, R44 ;  /* 0x0000006a602c723f */ /* 0x00021e000000002c */
[----:B------:R-:W-:-:S01]  /*2040*/  NOP ;  /* 0x0000000000007918 */ /* 0x000fc20000000000 */
[----:B------:R1:W0:-:S15]  /*2050*/  DMMA.8x8x4 R40, R84, R106, R40 ;  /* 0x0000006a5428723f */ /* 0x00021e0000000028 */
[----:B------:R-:W-:-:S01]  /*2060*/  NOP ;  /* 0x0000000000007918 */ /* 0x000fc20000000000 */
[----:B------:R1:W0:-:S15]  /*2070*/  DMMA.8x8x4 R36, R72, R106, R36 ;  /* 0x0000006a4824723f */ /* 0x00021e0000000024 */
[----:B------:R-:W-:-:S01]  /*2080*/  NOP ;  /* 0x0000000000007918 */ /* 0x000fc20000000000 */
        /* <DEDUP_REMOVED lines=14> */
[----:B--234-:R1:W0:Y:S02]  /*2170*/  DMMA.8x8x4 R32, R72, R102, R32 ;  /* 0x000000664820723f */ /* 0x01c2240000000020 */
.L_x_7:
[C---:B01----:R-:W-:Y:S01]  /*2180*/  IMAD.SHL.U32 R85, R92.reuse, 0x80, RZ ;  /* 0x000000805c557824 */ /* 0x043fe200078e00ff */
[----:B------:R-:W-:Y:S01]  /*2190*/  SHF.L.U64.HI R92, R92, 0x7, R93 ;  /* 0x000000075c5c7819 */ /* 0x000fe2000001025d */
[C---:B------:R-:W-:Y:S01]  /*21a0*/  IMAD.SHL.U32 R73, R94.reuse, 0x80, RZ ;  /* 0x000000805e497824 */ /* 0x040fe200078e00ff */
[----:B------:R-:W-:Y:S01]  /*21b0*/  SHF.L.U64.HI R94, R94, 0x7, R95 ;  /* 0x000000075e5e7819 */ /* 0x000fe2000001025f */
[----:B------:R-:W-:Y:S01]  /*21c0*/  IMAD.SHL.U32 R84, R3, 0x4, RZ ;  /* 0x0000000403547824 */ /* 0x000fe200078e00ff */
[----:B------:R-:W-:Y:S01]  /*21d0*/  SEL R85, R85, 0x80, !P2 ;  /* 0x0000008055557807 */ /* 0x000fe20005000000 */
[----:B------:R-:W-:Y:S01]  /*21e0*/  IMAD.SHL.U32 R72, R119, 0x4, RZ ;  /* 0x0000000477487824 */ /* 0x000fe200078e00ff */
[----:B------:R-:W-:Y:S02]  /*21f0*/  SEL R73, R73, 0x80, P3 ;  /* 0x0000008049497807 */ /* 0x000fe40001800000 */
[----:B------:R-:W-:Y:S02]  /*2200*/  IADD3 R85, P4, P5, R3, R85, -R84 ;  /* 0x0000005503557210 */ /* 0x000fe40007d9e854 */
[----:B------:R-:W-:-:S02]  /*2210*/  IADD3 R73, P0, P1, R119, R73, -R72 ;  /* 0x0000004977497210 */ /* 0x000fc4000791e848 */
[----:B------:R-:W-:Y:S02]  /*2220*/  SHF.L.U64.HI R93, R3, 0x2, R86 ;  /* 0x00000002035d7819 */ /* 0x000fe40000010256 */
[----:B------:R-:W-:Y:S02]  /*2230*/  SHF.L.U64.HI R3, R119, 0x2, R120 ;  /* 0x0000000277037819 */ /* 0x000fe40000010278 */
[----:B------:R-:W-:Y:S01]  /*2240*/  SEL R72, R94, RZ, P3 ;  /* 0x000000ff5e487207 */ /* 0x000fe20001800000 */
[----:B------:R-:W-:Y:S01]  /*2250*/  IMAD.MOV.U32 R94, RZ, RZ, R88 ;  /* 0x000000ffff5e7224 */ /* 0x000fe200078e0058 */
[----:B------:R-:W-:Y:S02]  /*2260*/  SEL R84, R92, RZ, !P2 ;  /* 0x000000ff5c547207 */ /* 0x000fe40005000000 */
[----:B------:R-:W-:Y:S02]  /*2270*/  IADD3.X R3, PT, PT, R120, R72, ~R3, P0, P1 ;  /* 0x0000004878037210 */ /* 0x000fe400007e2c03 */
[----:B------:R-:W-:-:S02]  /*2280*/  ISETP.GT.U32.AND P0, PT, R2, 0x10, PT ;  /* 0x000000100200780c */ /* 0x000fc40003f04070 */
[----:B------:R-:W-:Y:S01]  /*2290*/  IADD3 R72, P1, PT, R73, R70, RZ ;  /* 0x0000004649487210 */ /* 0x000fe20007f3e0ff */
[----:B------:R-:W-:Y:S01]  /*22a0*/  IMAD.MOV.U32 R70, RZ, RZ, R117 ;  /* 0x000000ffff467224 */ /* 0x000fe200078e0075 */
[----:B------:R-:W-:Y:S02]  /*22b0*/  ISETP.GT.U32.AND.EX P0, PT, R60, RZ, PT, P0 ;  /* 0x000000ff3c00720c */ /* 0x000fe40003f04100 */
[----:B------:R-:W-:Y:S01]  /*22c0*/  IADD3.X R93, PT, PT, R86, R84, ~R93, P4, P5 ;  /* 0x00000054565d7210 */ /* 0x000fe200027eac5d */
[----:B------:R-:W-:Y:S01]  /*22d0*/  IMAD.X R73, R3, 0x1, R71, P1 ;  /* 0x0000000103497824 */ /* 0x000fe200008e0647 */
[----:B------:R-:W-:Y:S01]  /*22e0*/  IADD3 R84, P2, PT, R85, R68, RZ ;  /* 0x0000004455547210 */ /* 0x000fe20007f5e0ff */
[----:B------:R-:W-:Y:S01]  /*22f0*/  IMAD.MOV.U32 R68, RZ, RZ, R67 ;  /* 0x000000ffff447224 */ /* 0x000fe200078e0043 */
[----:B------:R-:W-:Y:S01]  /*2300*/  IADD3 R2, P1, PT, R2, -0x10, RZ ;  /* 0xfffffff002027810 */ /* 0x000fe20007f3e0ff */
[----:B------:R-:W-:Y:S01]  /*2310*/  IMAD.MOV.U32 R86, RZ, RZ, R87 ;  /* 0x000000ffff567224 */ /* 0x000fe200078e0057 */
[----:B------:R-:W-:Y:S01]  /*2320*/  MOV R67, R66 ;  /* 0x0000004200437202 */ /* 0x000fe20000000f00 */
[----:B------:R-:W-:Y:S01]  /*2330*/  IMAD.X R85, R93, 0x1, R69, P2 ;  /* 0x000000015d557824 */ /* 0x000fe200010e0645 */
[----:B------:R-:W-:Y:S01]  /*2340*/  IADD3.X R60, PT, PT, R60, -0x1, RZ, P1, !PT ;  /* 0xffffffff3c3c7810 */ /* 0x000fe20000ffe4ff */
[----:B------:R-:W-:-:S02]  /*2350*/  IMAD.MOV.U32 R66, RZ, RZ, R118 ;  /* 0x000000ffff427224 */ /* 0x000fc400078e0076 */
[----:B------:R-:W-:Y:S02]  /*2360*/  IMAD.MOV.U32 R71, RZ, RZ, R0 ;  /* 0x000000ffff477224 */ /* 0x000fe400078e0000 */
[----:B------:R-:W-:Y:S01]  /*2370*/  IMAD.MOV.U32 R69, RZ, RZ, R100 ;  /* 0x000000ffff457224 */ /* 0x000fe200078e0064 */
[----:B------:R-:W-:Y:S06]  /*2380*/  @P0 BRA `(.L_x_9) ;  /* 0xfffffff000a40947 */ /* 0x000fec000383ffff */
.L_x_6:
[----:B------:R-:W-:-:S13]  /*2390*/  ISETP.NE.AND P0, PT, R65, RZ, PT ;  /* 0x000000ff4100720c */ /* 0x000fda0003f05270 */
[----:B------:R-:W-:Y:S05]  /*23a0*/  @!P0 EXIT ;  /* 0x000000000000894d */ /* 0x000fea0003800000 */
[----:B------:R-:W0:Y:S01]  /*23b0*/  S2R R0, SR_TID.X ;  /* 0x0000000000007919 */ /* 0x000e220000002100 */
[----:B------:R-:W-:Y:S01]  /*23c0*/  UMOV UR4, 0xffffffff ;  /* 0xffffffff00047882 */ /* 0x000fe20000000000 */
[----:B------:R-:W-:Y:S01]  /*23d0*/  IMAD.MOV.U32 R66, RZ, RZ, R10 ;  /* 0x000000ffff427224 */ /* 0x000fe200078e000a */
[----:B------:R-:W-:Y:S01]  /*23e0*/  MOV R67, R11 ;  /* 0x0000000b00437202 */ /* 0x000fe20000000f00 */
[----:B------:R-:W-:Y:S02]  /*23f0*/  IMAD.MOV.U32 R72, RZ, RZ, R12 ;  /* 0x000000ffff487224 */ /* 0x000fe400078e000c */
[----:B------:R-:W-:Y:S02]  /*2400*/  IMAD.MOV.U32 R68, RZ, RZ, R8 ;  /* 0x000000ffff447224 */ /* 0x000fe400078e0008 */
[----:B------:R-:W-:Y:S02]  /*2410*/  IMAD.MOV.U32 R69, RZ, RZ, R9 ;  /* 0x000000ffff457224 */ /* 0x000fe400078e0009 */
[----:B------:R-:W-:-:S02]  /*2420*/  IMAD.MOV.U32 R70, RZ, RZ, R14 ;  /* 0x000000ffff467224 */ /* 0x000fc400078e000e */
[----:B------:R-:W-:Y:S02]  /*2430*/  IMAD.MOV.U32 R71, RZ, RZ, R15 ;  /* 0x000000ffff477224 */ /* 0x000fe400078e000f */
[----:B------:R-:W-:Y:S02]  /*2440*/  IMAD.MOV.U32 R73, RZ, RZ, R13 ;  /* 0x000000ffff497224 */ /* 0x000fe400078e000d */
[C---:B0-----:R-:W-:Y:S01]  /*2450*/  VIADD R2, R0.reuse, 0x1 ;  /* 0x0000000100027836 */ /* 0x041fe20000000000 */
[----:B------:R-:W-:-:S04]  /*2460*/  LOP3.LUT R10, R0, 0x3fc, RZ, 0xc0, !PT ;  /* 0x000003fc000a7812 */ /* 0x000fc800078ec0ff */
[----:B------:R-:W-:-:S04]  /*2470*/  LOP3.LUT R3, R2, 0x3, RZ, 0xc0, !PT ;  /* 0x0000000302037812 */ /* 0x000fc800078ec0ff */
[----:B------:R-:W-:Y:S01]  /*2480*/  LOP3.LUT R12, R3, 0x3fc, R0, 0xf8, !PT ;  /* 0x000003fc030c7812 */ /* 0x000fe200078ef800 */
[----:B------:R-:W-:Y:S06]  /*2490*/  BRA.DIV UR4, `(.L_x_10) ;  /* 0x0000002604547947 */ /* 0x000fec000b800000 */
[----:B------:R0:W-:Y:S01]  /*24a0*/  SHFL.IDX PT, R60, R4, R12, 0x1f ;  /* 0x00001f0c043c7589 */ /* 0x0001e200000e0000 */
[----:B------:R-:W-:-:S03]  /*24b0*/  LOP3.LUT R8, R0, 0x3, RZ, 0xc0, !PT ;  /* 0x0000000300087812 */ /* 0x000fc600078ec0ff */
[----:B------:R-:W-:Y:S01]  /*24c0*/  SHFL.IDX PT, R59, R59, R12, 0x1f ;  /* 0x00001f0c3b3b7589 */ /* 0x000fe200000e0000 */
[----:B------:R-:W-:-:S03]  /*24d0*/  LOP3.LUT R85, R8, 0x2, RZ, 0x3c, !PT ;  /* 0x0000000208557812 */ /* 0x000fc600078e3cff */
[----:B------:R-:W-:Y:S01]  /*24e0*/  SHFL.IDX PT, R58, R58, R12, 0x1f ;  /* 0x00001f0c3a3a7589 */ /* 0x000fe200000e0000 */
[--C-:B------:R-:W-:Y:S02]  /*24f0*/  LOP3.LUT R85, R85, 0x3fc, R0.reuse, 0xf8, !PT ;  /* 0x000003fc55557812 */ /* 0x100fe400078ef800 */
[----:B0-----:R-:W-:Y:S01]  /*2500*/  IADD3 R4, PT, PT, R0, -0x1, RZ ;  /* 0xffffffff00047810 */ /* 0x001fe20007ffe0ff */
[----:B------:R-:W0:Y:S03]  /*2510*/  SHFL.IDX PT, R45, R45, R12, 0x1f ;  /* 0x00001f0c2d2d7589 */ /* 0x000e2600000e0000 */
[----:B------:R-:W-:Y:S01]  /*2520*/  LOP3.LUT R87, R4, 0x3, RZ, 0xc0, !PT ;  /* 0x0000000304577812 */ /* 0x000fe200078ec0ff */
[----:B------:R-:W1:Y:S03]  /*2530*/  SHFL.IDX PT, R44, R44, R12, 0x1f ;  /* 0x00001f0c2c2c7589 */ /* 0x000e6600000e0000 */
[----:B------:R-:W-:Y:S01]  /*2540*/  LOP3.LUT R87, R87, 0x3fc, R0, 0xf8, !PT ;  /* 0x000003fc57577812 */ /* 0x000fe200078ef800 */
[----:B------:R0:W-:Y:S04]  /*2550*/  SHFL.IDX PT, R61, R5, R12, 0x1f ;  /* 0x00001f0c053d7589 */ /* 0x0001e800000e0000 */
[----:B------:R-:W-:Y:S04]  /*2560*/  SHFL.IDX PT, R25, R25, R12, 0x1f ;  /* 0x00001f0c19197589 */ /* 0x000fe800000e0000 */
[----:B------:R-:W-:Y:S04]  /*2570*/  SHFL.IDX PT, R24, R24, R12, 0x1f ;  /* 0x00001f0c18187589 */ /* 0x000fe800000e0000 */
[----:B------:R-:W2:Y:S04]  /*2580*/  SHFL.IDX PT, R31, R31, R85, 0x1f ;  /* 0x00001f551f1f7589 */ /* 0x000ea800000e0000 */
[----:B------:R-:W-:Y:S01]  /*2590*/  SHFL.IDX PT, R30, R30, R85, 0x1f ;  /* 0x00001f551e1e7589 */ /* 0x000fe200000e0000 */
[----:B0-----:R-:W-:-:S03]  /*25a0*/  IMAD.MOV.U32 R5, RZ, RZ, R45 ;  /* 0x000000ffff057224 */ /* 0x001fc600078e002d */
[----:B------:R0:W3:Y:S01]  /*25b0*/  SHFL.IDX PT, R65, R21, R87, 0x1f ;  /* 0x00001f5715417589 */ /* 0x0000e200000e0000 */
[----:B-1----:R-:W-:-:S03]  /*25c0*/  IMAD.MOV.U32 R4, RZ, RZ, R44 ;  /* 0x000000ffff047224 */ /* 0x002fc600078e002c */
[----:B------:R1:W4:Y:S04]  /*25d0*/  SHFL.IDX PT, R62, R20, R87, 0x1f ;  /* 0x00001f57143e7589 */ /* 0x00032800000e0000 */
[----:B------:R-:W5:Y:S01]  /*25e0*/  SHFL.IDX PT, R33, R33, R87, 0x1f ;  /* 0x00001f5721217589 */ /* 0x000f6200000e0000 */
[----:B0-----:R-:W-:-:S03]  /*25f0*/  MOV R21, R59 ;  /* 0x0000003b00157202 */ /* 0x001fc60000000f00 */
[----:B------:R-:W0:Y:S01]  /*2600*/  SHFL.IDX PT, R32, R32, R87, 0x1f ;  /* 0x00001f5720207589 */ /* 0x000e2200000e0000 */
[----:B-1----:R-:W-:-:S03]  /*2610*/  IMAD.MOV.U32 R20, RZ, RZ, R58 ;  /* 0x000000ffff147224 */ /* 0x002fc600078e003a */
[----:B------:R-:W1:Y:S01]  /*2620*/  SHFL.IDX PT, R39, R39, R87, 0x1f ;  /* 0x00001f5727277589 */ /* 0x000e6200000e0000 */
[----:B--2---:R-:W-:-:S03]  /*2630*/  IMAD.MOV.U32 R13, RZ, RZ, R31 ;  /* 0x000000ffff0d7224 */ /* 0x004fc600078e001f */
[----:B------:R-:W2:Y:S04]  /*2640*/  SHFL.IDX PT, R38, R38, R87, 0x1f ;  /* 0x00001f5726267589 */ /* 0x000ea800000e0000 */
[----:B------:R-:W2:Y:S01]  /*2650*/  SHFL.IDX PT, R23, R23, R87, 0x1f ;  /* 0x00001f5717177589 */ /* 0x000ea200000e0000 */
[----:B---3--:R-:W-:-:S03]  /*2660*/  IMAD.MOV.U32 R59, RZ, RZ, R65 ;  /* 0x000000ffff3b7224 */ /* 0x008fc600078e0041 */
[----:B------:R-:W3:Y:S01]  /*2670*/  SHFL.IDX PT, R22, R22, R87, 0x1f ;  /* 0x00001f5716167589 */ /* 0x000ee200000e0000 */
[----:B----4-:R-:W-:-:S03]  /*2680*/  IMAD.MOV.U32 R58, RZ, RZ, R62 ;  /* 0x000000ffff3a7224 */ /* 0x010fc600078e003e */
[----:B------:R-:W4:Y:S01]  /*2690*/  SHFL.IDX PT, R53, R53, R85, 0x1f ;  /* 0x00001f5535357589 */ /* 0x000f2200000e0000 */
[----:B-----5:R-:W-:-:S03]  /*26a0*/  IMAD.MOV.U32 R103, RZ, RZ, R33 ;  /* 0x000000ffff677224 */ /* 0x020fc600078e0021 */
[----:B------:R-:W4:Y:S01]  /*26b0*/  SHFL.IDX PT, R52, R52, R85, 0x1f ;  /* 0x00001f5534347589 */ /* 0x000f2200000e0000 */
[----:B0-----:R-:W-:-:S03]  /*26c0*/  IMAD.MOV.U32 R102, RZ, RZ, R32 ;  /* 0x000000ffff667224 */ /* 0x001fc600078e0020 */
[----:B------:R-:W0:Y:S01]  /*26d0*/  SHFL.IDX PT, R41, R41, R85, 0x1f ;  /* 0x00001f5529297589 */ /* 0x000e2200000e0000 */
[----:B-1----:R-:W-:-:S03]  /*26e0*/  MOV R105, R39 ;  /* 0x0000002700697202 */ /* 0x002fc60000000f00 */
[----:B------:R-:W1:Y:S01]  /*26f0*/  SHFL.IDX PT, R40, R40, R85, 0x1f ;  /* 0x00001f5528287589 */ /* 0x000e6200000e0000 */
[----:B--2---:R-:W-:-:S03]  /*2700*/  IMAD.MOV.U32 R104, RZ, RZ, R38 ;  /* 0x000000ffff687224 */ /* 0x004fc600078e0026 */
[----:B------:R-:W2:Y:S01]  /*2710*/  SHFL.IDX PT, R29, R29, R85, 0x1f ;  /* 0x00001f551d1d7589 */ /* 0x000ea200000e0000 */
[----:B------:R-:W-:-:S03]  /*2720*/  IMAD.MOV.U32 R107, RZ, RZ, R23 ;  /* 0x000000ffff6b7224 */ /* 0x000fc600078e0017 */
[----:B------:R-:W0:Y:S01]  /*2730*/  SHFL.IDX PT, R28, R28, R85, 0x1f ;  /* 0x00001f551c1c7589 */ /* 0x000e2200000e0000 */
[----:B---3--:R-:W-:-:S03]  /*2740*/  IMAD.MOV.U32 R106, RZ, RZ, R22 ;  /* 0x000000ffff6a7224 */ /* 0x008fc600078e0016 */
[----:B------:R-:W3:Y:S04]  /*2750*/  SHFL.IDX PT, R55, R55, R85, 0x1f ;  /* 0x00001f5537377589 */ /* 0x000ee800000e0000 */
[----:B------:R-:W0:Y:S04]  /*2760*/  SHFL.IDX PT, R54, R54, R85, 0x1f ;  /* 0x00001f5536367589 */ /* 0x000e2800000e0000 */
        /* <DEDUP_REMOVED lines=17> */
[----:B------:R5:W0:Y:S04]  /*2880*/  SHFL.IDX PT, R26, R26, R12, 0x1f ;  /* 0x00001f0c1a1a7589 */ /* 0x000a2800000e0000 */
[----:B------:R4:W0:Y:S04]  /*2890*/  SHFL.IDX PT, R47, R17, R85, 0x1f ;  /* 0x00001f55112f7589 */ /* 0x00082800000e0000 */
[----:B------:R1:W0:Y:S01]  /*28a0*/  SHFL.IDX PT, R46, R16, R85, 0x1f ;  /* 0x00001f55102e7589 */ /* 0x00022200000e0000 */
[----:B-----5:R-:W-:-:S03]  /*28b0*/  IMAD.MOV.U32 R12, RZ, RZ, R30 ;  /* 0x000000ffff0c7224 */ /* 0x020fc600078e001e */
[----:B------:R5:W0:Y:S01]  /*28c0*/  SHFL.IDX PT, R57, R19, R85, 0x1f ;  /* 0x00001f5513397589 */ /* 0x000a2200000e0000 */
[----:B----4-:R-:W-:-:S03]  /*28d0*/  IMAD.MOV.U32 R17, RZ, RZ, R61 ;  /* 0x000000ffff117224 */ /* 0x010fc600078e003d */
[----:B------:R4:W0:Y:S01]  /*28e0*/  SHFL.IDX PT, R56, R18, R85, 0x1f ;  /* 0x00001f5512387589 */ /* 0x00082200000e0000 */
[----:B-1----:R-:W-:Y:S02]  /*28f0*/  IMAD.MOV.U32 R16, RZ, RZ, R60 ;  /* 0x000000ffff107224 */ /* 0x002fe400078e003c */
[----:B-----5:R-:W-:Y:S02]  /*2900*/  IMAD.MOV.U32 R19, RZ, RZ, R25 ;  /* 0x000000ffff137224 */ /* 0x020fe400078e0019 */
[----:B--234-:R-:W-:-:S07]  /*2910*/  IMAD.MOV.U32 R18, RZ, RZ, R24 ;  /* 0x000000ffff127224 */ /* 0x01cfce00078e0018 */
.L_x_69:
[C---:B------:R-:W-:Y:S01]  /*2920*/  LOP3.LUT R11, R0.reuse, 0x1, RZ, 0xc0, !PT ;  /* 0x00000001000b7812 */ /* 0x040fe200078ec0ff */
[----:B------:R-:W-:Y:S01]  /*2930*/  BSSY.RECONVERGENT B0, `(.L_x_11) ;  /* 0x0000068000007945 */ /* 0x000fe20003800200 */
[----:B------:R-:W-:Y:S01]  /*2940*/  LOP3.LUT P0, RZ, R0, 0x2, RZ, 0xc0, !PT ;  /* 0x0000000200ff7812 */ /* 0x000fe2000780c0ff */
[----:B0-----:R-:W-:Y:S01]  /*2950*/  IMAD.MOV.U32 R15, RZ, RZ, R35 ;  /* 0x000000ffff0f7224 */ /* 0x001fe200078e0023 */
[----:B------:R-:W-:Y:S01]  /*2960*/  ISETP.NE.U32.AND P1, PT, R11, 0x1, PT ;  /* 0x000000010b00780c */ /* 0x000fe20003f25070 */
[----:B------:R-:W-:Y:S01]  /*2970*/  IMAD.MOV R11, RZ, RZ, -R0 ;  /* 0x000000ffff0b7224 */ /* 0x000fe200078e0a00 */
[----:B------:R-:W-:Y:S01]  /*2980*/  MOV R23, R57 ;  /* 0x0000003900177202 */ /* 0x000fe20000000f00 */
[----:B------:R-:W-:Y:S01]  /*2990*/  IMAD.MOV.U32 R60, RZ, RZ, R106 ;  /* 0x000000ffff3c7224 */ /* 0x000fe200078e006a */
[----:B------:R-:W-:Y:S01]  /*29a0*/  MOV R31, R55 ;  /* 0x00000037001f7202 */ /* 0x000fe20000000f00 */
[----:B------:R-:W-:Y:S01]  /*29b0*/  IMAD.MOV.U32 R61, RZ, RZ, R107 ;  /* 0x000000ffff3d7224 */ /* 0x000fe200078e006b */
[----:B------:R-:W-:Y:S01]  /*29c0*/  LOP3.LUT R11, R11, 0x3, RZ, 0xc0, !PT ;  /* 0x000000030b0b7812 */ /* 0x000fe200078ec0ff */
[----:B------:R-:W-:Y:S01]  /*29d0*/  IMAD.MOV.U32 R22, RZ, RZ, R56 ;  /* 0x000000ffff167224 */ /* 0x000fe200078e0038 */
[----:B------:R-:W-:Y:S01]  /*29e0*/  MOV R35, R47 ;  /* 0x0000002f00237202 */ /* 0x000fe20000000f00 */
[----:B------:R-:W-:Y:S01]  /*29f0*/  IMAD.MOV.U32 R84, RZ, RZ, R104 ;  /* 0x000000ffff547224 */ /* 0x000fe200078e0068 */
[----:B------:R-:W-:Y:S01]  /*2a00*/  MOV R45, R53 ;  /* 0x00000035002d7202 */ /* 0x000fe20000000f00 */
[----:B------:R-:W-:-:S02]  /*2a10*/  IMAD.MOV.U32 R85, RZ, RZ, R105 ;  /* 0x000000ffff557224 */ /* 0x000fc400078e0069 */
[----:B------:R-:W-:Y:S02]  /*2a20*/  IMAD.MOV.U32 R24, RZ, RZ, R42 ;  /* 0x000000ffff187224 */ /* 0x000fe400078e002a */
[----:B------:R-:W-:Y:S02]  /*2a30*/  IMAD.MOV.U32 R25, RZ, RZ, R43 ;  /* 0x000000ffff197224 */ /* 0x000fe400078e002b */
[----:B------:R-:W-:Y:S02]  /*2a40*/  IMAD.MOV.U32 R86, RZ, RZ, R50 ;  /* 0x000000ffff567224 */ /* 0x000fe400078e0032 */
[----:B------:R-:W-:Y:S02]  /*2a50*/  IMAD.MOV.U32 R87, RZ, RZ, R51 ;  /* 0x000000ffff577224 */ /* 0x000fe400078e0033 */
[----:B------:R-:W-:Y:S02]  /*2a60*/  IMAD.MOV.U32 R30, RZ, RZ, R54 ;  /* 0x000000ffff1e7224 */ /* 0x000fe400078e0036 */
        /* <DEDUP_REMOVED lines=16> */
[----:B------:R-:W-:Y:S02]  /*2b70*/  IMAD.IADD R11, R10, 0x1, R11 ;  /* 0x000000010a0b7824 */ /* 0x000fe400078e020b */
[----:B------:R-:W-:Y:S02]  /*2b80*/  IMAD.MOV.U32 R100, RZ, RZ, R26 ;  /* 0x000000ffff647224 */ /* 0x000fe400078e001a */
[----:B------:R-:W-:Y:S01]  /*2b90*/  IMAD.MOV.U32 R101, RZ, RZ, R27 ;  /* 0x000000ffff657224 */ /* 0x000fe200078e001b */
[----:B------:R-:W-:Y:S06]  /*2ba0*/  @!P0 BRA `(.L_x_12) ;  /* 0x0000000400008947 */ /* 0x000fec0003800000 */
[----:B------:R-:W-:Y:S01]  /*2bb0*/  IMAD.MOV.U32 R60, RZ, RZ, R6 ;  /* 0x000000ffff3c7224 */ /* 0x000fe200078e0006 */
[----:B------:R-:W-:Y:S01]  /*2bc0*/  MOV R22, R66 ;  /* 0x0000004200167202 */ /* 0x000fe20000000f00 */
        /* <DEDUP_REMOVED lines=8> */
[----:B------:R-:W-:-:S02]  /*2c50*/  IMAD.MOV.U32 R84, RZ, RZ, R8 ;  /* 0x000000ffff547224 */ /* 0x000fc400078e0008 */
[----:B------:R-:W-:Y:S02]  /*2c60*/  IMAD.MOV.U32 R85, RZ, RZ, R9 ;  /* 0x000000ffff557224 */ /* 0x000fe400078e0009 */
[----:B------:R-:W-:Y:S02]  /*2c70*/  IMAD.MOV.U32 R25, RZ, RZ, R71 ;  /* 0x000000ffff197224 */ /* 0x000fe400078e0047 */
[----:B------:R-:W-:Y:S01]  /*2c80*/  IMAD.MOV.U32 R86, RZ, RZ, R20 ;  /* 0x000000ffff567224 */ /* 0x000fe200078e0014 */
[----:B------:R-:W-:Y:S01]  /*2c90*/  MOV R20, R50 ;  /* 0x0000003200147202 */ /* 0x000fe20000000f00 */
[----:B------:R-:W-:Y:S02]  /*2ca0*/  IMAD.MOV.U32 R87, RZ, RZ, R21 ;  /* 0x000000ffff577224 */ /* 0x000fe400078e0015 */
[----:B------:R-:W-:Y:S02]  /*2cb0*/  IMAD.MOV.U32 R30, RZ, RZ, R82 ;  /* 0x000000ffff1e7224 */ /* 0x000fe400078e0052 */
[----:B------:R-:W-:-:S02]  /*2cc0*/  IMAD.MOV.U32 R31, RZ, RZ, R83 ;  /* 0x000000ffff1f7224 */ /* 0x000fc400078e0053 */
[----:B------:R-:W-:Y:S02]  /*2cd0*/  IMAD.MOV.U32 R88, RZ, RZ, R18 ;  /* 0x000000ffff587224 */ /* 0x000fe400078e0012 */
[----:B------:R-:W-:Y:S02]  /*2ce0*/  IMAD.MOV.U32 R89, RZ, RZ, R19 ;  /* 0x000000ffff597224 */ /* 0x000fe400078e0013 */
[----:B------:R-:W-:Y:S02]  /*2cf0*/  IMAD.MOV.U32 R33, RZ, RZ, R77 ;  /* 0x000000ffff217224 */ /* 0x000fe400078e004d */
[----:B------:R-:W-:Y:S01]  /*2d00*/  IMAD.MOV.U32 R92, RZ, RZ, R16 ;  /* 0x000000ffff5c7224 */ /* 0x000fe200078e0010 */
[----:B------:R-:W-:Y:S01]  /*2d10*/  MOV R16, R58 ;  /* 0x0000003a00107202 */ /* 0x000fe20000000f00 */
[----:B------:R-:W-:Y:S02]  /*2d20*/  IMAD.MOV.U32 R93, RZ, RZ, R17 ;  /* 0x000000ffff5d7224 */ /* 0x000fe400078e0011 */
[----:B------:R-:W-:-:S02]  /*2d30*/  IMAD.MOV.U32 R34, RZ, RZ, R68 ;  /* 0x000000ffff227224 */ /* 0x000fc400078e0044 */
[----:B------:R-:W-:Y:S02]  /*2d40*/  IMAD.MOV.U32 R35, RZ, RZ, R69 ;  /* 0x000000ffff237224 */ /* 0x000fe400078e0045 */
[----:B------:R-:W-:Y:S02]  /*2d50*/  IMAD.MOV.U32 R94, RZ, RZ, R4 ;  /* 0x000000ffff5e7224 */ /* 0x000fe400078e0004 */
[----:B------:R-:W-:Y:S02]  /*2d60*/  IMAD.MOV.U32 R95, RZ, RZ, R5 ;  /* 0x000000ffff5f7224 */ /* 0x000fe400078e0005 */
[----:B------:R-:W-:Y:S02]  /*2d70*/  IMAD.MOV.U32 R39, RZ, RZ, R73 ;  /* 0x000000ffff277224 */ /* 0x000fe400078e0049 */
        /* <DEDUP_REMOVED lines=34> */
[----:B------:R-:W-:-:S07]  /*2fa0*/  IMAD.MOV.U32 R15, RZ, RZ, R27 ;  /* 0x000000ffff0f7224 */ /* 0x000fce00078e001b */
.L_x_12:
[----:B------:R-:W-:Y:S05]  /*2fb0*/  BSYNC.RECONVERGENT B0 ;  /* 0x0000000000007941 */ /* 0x000fea0003800200 */
.L_x_11:
[----:B------:R-:W-:Y:S01]  /*2fc0*/  BSSY.RECONVERGENT B0, `(.L_x_13) ;  /* 0x0000057000007945 */ /* 0x000fe20003800200 */
[----:B------:R-:W-:Y:S01]  /*2fd0*/  ISETP.GE.U32.AND P0, PT, R11, R63, PT ;  /* 0x0000003f0b00720c */ /* 0x000fe20003f06070 */
[----:B------:R-:W-:Y:S01]  /*2fe0*/  IMAD.MOV.U32 R26, RZ, RZ, R60 ;  /* 0x000000ffff1a7224 */ /* 0x000fe200078e003c */
[----:B------:R-:W-:Y:S01]  /*2ff0*/  MOV R28, R84 ;  /* 0x00000054001c7202 */ /* 0x000fe20000000f00 */
[----:B------:R-:W-:Y:S01]  /*3000*/  IMAD.MOV.U32 R27, RZ, RZ, R61 ;  /* 0x000000ffff1b7224 */ /* 0x000fe200078e003d */
[----:B------:R-:W-:Y:S01]  /*3010*/  MOV R46, R94 ;  /* 0x0000005e002e7202 */ /* 0x000fe20000000f00 */
        /* <DEDUP_REMOVED lines=15> */
[----:B------:R-:W-:Y:S01]  /*3110*/  IMAD.MOV.U32 R51, RZ, RZ, R13 ;  /* 0x000000ffff337224 */ /* 0x000fe200078e000d */
[----:B------:R-:W-:Y:S06]  /*3120*/  @P1 BRA `(.L_x_14) ;  /* 0x0000000400001947 */ /* 0x000fec0003800000 */
        /* <DEDUP_REMOVED lines=63> */
[----:B------:R-:W-:-:S07]  /*3520*/  IMAD.MOV.U32 R81, RZ, RZ, R97 ;  /* 0x000000ffff517224 */ /* 0x000fce00078e0061 */
.L_x_14:
[----:B------:R-:W-:Y:S05]  /*3530*/  BSYNC.RECONVERGENT B0 ;  /* 0x0000000000007941 */ /* 0x000fea0003800200 */
.L_x_13:
[----:B------:R-:W-:Y:S04]  /*3540*/  BSSY.RECONVERGENT B0, `(.L_x_15) ;  /* 0x000004b000007945 */ /* 0x000fe80003800200 */
[----:B------:R-:W-:Y:S05]  /*3550*/  @P0 BRA `(.L_x_16) ;  /* 0x0000000400240947 */ /* 0x000fea0003800000 */
[----:B------:R-:W-:Y:S01]  /*3560*/  R2UR UR4, R90 ;  /* 0x000000005a0472ca */ /* 0x000fe200000e0000 */
[----:B------:R-:W-:Y:S01]  /*3570*/  IMAD.WIDE.U32 R12, R11, 0x8, R74 ;  /* 0x000000080b0c7825 */ /* 0x000fe200078e004a */
[----:B------:R-:W-:-:S13]  /*3580*/  R2UR UR5, R91 ;  /* 0x000000005b0572ca */ /* 0x000fda00000e0000 */
[----:B------:R-:W2:Y:S01]  /*3590*/  LDG.E.64 R56, desc[UR4][R12.64] ;  /* 0x000000040c387981 */ /* 0x000ea2000c1e1b00 */
[----:B------:R-:W-:Y:S01]  /*35a0*/  ISETP.NE.AND P0, PT, R64, 0x1, PT ;  /* 0x000000014000780c */ /* 0x000fe20003f05270 */
[----:B--2---:R-:W-:-:S07]  /*35b0*/  DADD R56, R56, R80 ;  /* 0x0000000038387229 */ /* 0x004fce0000000050 */
[----:B------:R0:W-:Y:S05]  /*35c0*/  STG.E.64 desc[UR4][R12.64], R56 ;  /* 0x000000380c007986 */ /* 0x0001ea000c101b04 */
[----:B------:R-:W-:Y:S05]  /*35d0*/  @!P0 EXIT ;  /* 0x000000000000894d */ /* 0x000fea0003800000 */
[----:B------:R-:W1:Y:S01]  /*35e0*/  LDC R65, c[0x0][0x3c8] ;  /* 0x0000f200ff417b82 */ /* 0x000e620000000800 */
[----:B------:R-:W-:Y:S02]  /*35f0*/  R2UR UR4, R90 ;  /* 0x000000005a0472ca */ /* 0x000fe400000e0000 */
[----:B------:R-:W-:Y:S01]  /*3600*/  R2UR UR5, R91 ;  /* 0x000000005b0572ca */ /* 0x000fe200000e0000 */
[C---:B-1----:R-:W-:Y:S01]  /*3610*/  IMAD.SHL.U32 R61, R65.reuse, 0x8, RZ ;  /* 0x00000008413d7824 */ /* 0x042fe200078e00ff */
[----:B------:R-:W-:-:S04]  /*3620*/  SHF.L.U64.HI R65, R65, 0x3, RZ ;  /* 0x0000000341417819 */ /* 0x000fc800000102ff */
[----:B0-----:R-:W-:-:S05]  /*3630*/  IADD3 R56, P0, PT, R12, R61, RZ ;  /* 0x0000003d0c387210 */ /* 0x001fca0007f1e0ff */
[----:B------:R-:W-:-:S05]  /*3640*/  IMAD.X R57, R13, 0x1, R65, P0 ;  /* 0x000000010d397824 */ /* 0x000fca00000e0641 */
[----:B------:R-:W2:Y:S01]  /*3650*/  LDG.E.64 R12, desc[UR4][R56.64] ;  /* 0x00000004380c7981 */ /* 0x000ea2000c1e1b00 */
[----:B------:R-:W-:Y:S01]  /*3660*/  ISETP.NE.AND P0, PT, R64, 0x2, PT ;  /* 0x000000024000780c */ /* 0x000fe20003f05270 */
[----:B--2---:R-:W-:-:S07]  /*3670*/  DADD R12, R12, R72 ;  /* 0x000000000c0c7229 */ /* 0x004fce0000000048 */
[----:B------:R0:W-:Y:S05]  /*3680*/  STG.E.64 desc[UR4][R56.64], R12 ;  /* 0x0000000c38007986 */ /* 0x0001ea000c101b04 */
[----:B------:R-:W-:Y:S05]  /*3690*/  @!P0 EXIT ;  /* 0x000000000000894d */ /* 0x000fea0003800000 */
[----:B------:R-:W-:Y:S02]  /*36a0*/  R2UR UR4, R90 ;  /* 0x000000005a0472ca */ /* 0x000fe400000e0000 */
[----:B------:R-:W-:Y:S02]  /*36b0*/  R2UR UR5, R91 ;  /* 0x000000005b0572ca */ /* 0x000fe400000e0000 */
[----:B0-----:R-:W-:-:S05]  /*36c0*/  IADD3 R56, P0, PT, R56, R61, RZ ;  /* 0x0000003d38387210 */ /* 0x001fca0007f1e0ff */
[----:B------:R-:W-:-:S06]  /*36d0*/  IMAD.X R57, R57, 0x1, R65, P0 ;  /* 0x0000000139397824 */ /* 0x000fcc00000e0641 */
[----:B------:R-:W2:Y:S01]  /*36e0*/  LDG.E.64 R12, desc[UR4][R56.64] ;  /* 0x00000004380c7981 */ /* 0x000ea2000c1e1b00 */
[----:B------:R-:W-:Y:S01]  /*36f0*/  ISETP.NE.AND P0, PT, R64, 0x3, PT ;  /* 0x000000034000780c */ /* 0x000fe20003f05270 */
[----:B--2---:R-:W-:-:S07]  /*3700*/  DADD R12, R12, R68 ;  /* 0x000000000c0c7229 */ /* 0x004fce0000000044 */
[----:B------:R0:W-:Y:S05]  /*3710*/  STG.E.64 desc[UR4][R56.64], R12 ;  /* 0x0000000c38007986 */ /* 0x0001ea000c101b04 */
[----:B------:R-:W-:Y:S05]  /*3720*/  @!P0 BRA `(.L_x_16) ;  /* 0x0000000000b08947 */ /* 0x000fea0003800000 */
        /* <DEDUP_REMOVED lines=11> */
[----:B-1----:R-:W-:-:S05]  /*37e0*/  IADD3 R56, P0, PT, R56, R61, RZ ;  /* 0x0000003d38387210 */ /* 0x002fca0007f1e0ff */
        /* <DEDUP_REMOVED lines=8> */
[----:B--2---:R-:W-:-:S05]  /*3870*/  IADD3 R56, P0, PT, R56, R61, RZ ;  /* 0x0000003d38387210 */ /* 0x004fca0007f1e0ff */
[----:B------:R-:W-:-:S06]  /*3880*/  IMAD.X R57, R57, 0x1, R65, P0 ;  /* 0x0000000139397824 */ /* 0x000fcc00000e0641 */
[----:B------:R-:W2:Y:S01]  /*3890*/  LDG.E.64 R12, desc[UR4][R56.64] ;  /* 0x00000004380c7981 */ /* 0x000ea2000c1e1b00 */
[----:B------:R-:W-:-:S04]  /*38a0*/  IADD3 R11, PT, PT, R64, -0x6, RZ ;  /* 0xfffffffa400b7810 */ /* 0x000fc80007ffe0ff */
[----:B------:R-:W-:Y:S01]  /*38b0*/  ISETP.NE.AND P0, PT, R11, RZ, PT ;  /* 0x000000ff0b00720c */ /* 0x000fe20003f05270 */
[----:B--2---:R-:W-:-:S07]  /*38c0*/  DADD R12, R12, R70 ;  /* 0x000000000c0c7229 */ /* 0x004fce0000000046 */
[----:B------:R3:W-:Y:S05]  /*38d0*/  STG.E.64 desc[UR4][R56.64], R12 ;  /* 0x0000000c38007986 */ /* 0x0007ea000c101b04 */
[----:B------:R-:W-:Y:S05]  /*38e0*/  @!P0 BRA `(.L_x_16) ;  /* 0x0000000000408947 */ /* 0x000fea0003800000 */
[----:B------:R-:W-:Y:S02]  /*38f0*/  R2UR UR4, R90 ;  /* 0x000000005a0472ca */ /* 0x000fe400000e0000 */
[----:B------:R-:W-:Y:S02]  /*3900*/  R2UR UR5, R91 ;  /* 0x000000005b0572ca */ /* 0x000fe400000e0000 */
[----:B------:R-:W-:-:S05]  /*3910*/  IADD3 R58, P0, PT, R56, R61, RZ ;  /* 0x0000003d383a7210 */ /* 0x000fca0007f1e0ff */
[----:B------:R-:W-:-:S06]  /*3920*/  IMAD.X R59, R57, 0x1, R65, P0 ;  /* 0x00000001393b7824 */ /* 0x000fcc00000e0641 */
[----:B---3--:R-:W2:Y:S01]  /*3930*/  LDG.E.64 R12, desc[UR4][R58.64] ;  /* 0x000000043a0c7981 */ /* 0x008ea2000c1e1b00 */
[----:B------:R-:W-:Y:S02]  /*3940*/  ISETP.NE.AND P0, PT, R11, 0x1, PT ;  /* 0x000000010b00780c */ /* 0x000fe40003f05270 */
[----:B------:R-:W-:-:S05]  /*3950*/  IADD3 R56, P1, PT, R58, R61, RZ ;  /* 0x0000003d3a387210 */ /* 0x000fca0007f3e0ff */
[----:B------:R-:W-:Y:S01]  /*3960*/  IMAD.X R57, R59, 0x1, R65, P1 ;  /* 0x000000013b397824 */ /* 0x000fe200008e0641 */
[----:B--2---:R-:W-:-:S07]  /*3970*/  DADD R12, R12, R66 ;  /* 0x000000000c0c7229 */ /* 0x004fce0000000042 */
[----:B------:R4:W-:Y:S01]  /*3980*/  STG.E.64 desc[UR4][R58.64], R12 ;  /* 0x0000000c3a007986 */ /* 0x0009e2000c101b04 */
[----:B------:R-:W-:Y:S05]  /*3990*/  @!P0 BRA `(.L_x_16) ;  /* 0x0000000000148947 */ /* 0x000fea0003800000 */
[----:B------:R-:W-:Y:S02]  /*39a0*/  R2UR UR4, R90 ;  /* 0x000000005a0472ca */ /* 0x000fe400000e0000 */
[----:B------:R-:W-:-:S13]  /*39b0*/  R2UR UR5, R91 ;  /* 0x000000005b0572ca */ /* 0x000fda00000e0000 */
[----:B----4-:R-:W2:Y:S02]  /*39c0*/  LDG.E.64 R12, desc[UR4][R56.64] ;  /* 0x00000004380c7981 */ /* 0x010ea4000c1e1b00 */
[----:B--2---:R-:W-:-:S07]  /*39d0*/  DADD R12, R12, R54 ;  /* 0x000000000c0c7229 */ /* 0x004fce0000000036 */
[----:B------:R0:W-:Y:S04]  /*39e0*/  STG.E.64 desc[UR4][R56.64], R12 ;  /* 0x0000000c38007986 */ /* 0x0001e8000c101b04 */
.L_x_16:
[----:B------:R-:W-:Y:S05]  /*39f0*/  BSYNC.RECONVERGENT B0 ;  /* 0x0000000000007941 */ /* 0x000fea0003800200 */
.L_x_15:
[----:B------:R-:W-:-:S13]  /*3a00*/  ISETP.GE.U32.AND P0, PT, R64, 0x9, PT ;  /* 0x000000094000780c */ /* 0x000fda0003f06070 */
[----:B------:R-:W-:Y:S05]  /*3a10*/  @!P0 EXIT ;  /* 0x000000000000894d */ /* 0x000fea0003800000 */
[----:B01234-:R-:W0:Y:S01]  /*3a20*/  LDC.64 R12, c[0x0][0x3c8] ;  /* 0x0000f200ff0c7b82 */ /* 0x01fe220000000a00 */
[----:B------:R-:W-:Y:S01]  /*3a30*/  IADD3 R11, PT, PT, -R0, 0x1, RZ ;  /* 0x00000001000b7810 */ /* 0x000fe20007ffe1ff */
[----:B------:R-:W-:Y:S03]  /*3a40*/  BSSY.RECONVERGENT B0, `(.L_x_17) ;  /* 0x0000053000007945 */ /* 0x000fe60003800200 */
[----:B------:R-:W-:-:S05]  /*3a50*/  LOP3.LUT R11, R11, 0x3, RZ, 0xc0, !PT ;  /* 0x000000030b0b7812 */ /* 0x000fca00078ec0ff */
[----:B------:R-:W-:-:S05]  /*3a60*/  IMAD.IADD R11, R10, 0x1, R11 ;  /* 0x000000010a0b7824 */ /* 0x000fca00078e020b */
[----:B------:R-:W-:Y:S01]  /*3a70*/  ISETP.GE.U32.AND P0, PT, R11, R63, PT ;  /* 0x0000003f0b00720c */ /* 0x000fe20003f06070 */
[C---:B0-----:R-:W-:Y:S01]  /*3a80*/  IMAD.SHL.U32 R55, R12.reuse, 0x40, RZ ;  /* 0x000000400c377824 */ /* 0x041fe200078e00ff */
[----:B------:R-:W-:-:S04]  /*3a90*/  SHF.L.U64.HI R13, R12, 0x6, R13 ;  /* 0x000000060c0d7819 */ /* 0x000fc8000001020d */
[----:B------:R-:W-:Y:S02]  /*3aa0*/  LOP3.LUT R55, R55, 0xffffffc0, RZ, 0xc0, !PT ;  /* 0xffffffc037377812 */ /* 0x000fe400078ec0ff */
[----:B------:R-:W-:Y:S02]  /*3ab0*/  LOP3.LUT R13, R13, 0x7, RZ, 0xc0, !PT ;  /* 0x000000070d0d7812 */ /* 0x000fe400078ec0ff */
[----:B------:R-:W-:-:S05]  /*3ac0*/  IADD3 R54, P1, PT, R55, R74, RZ ;  /* 0x0000004a37367210 */ /* 0x000fca0007f3e0ff */
[----:B------:R-:W-:Y:S01]  /*3ad0*/  IMAD.X R55, R13, 0x1, R75, P1 ;  /* 0x000000010d377824 */ /* 0x000fe200008e064b */
[----:B------:R-:W-:Y:S07]  /*3ae0*/  @P0 BRA `(.L_x_18) ;  /* 0x0000000400200947 */ /* 0x000fee0003800000 */
        /* <DEDUP_REMOVED lines=8> */
[----:B0-----:R-:W-:Y:S01]  /*3b70*/  IMAD.SHL.U32 R59, R12, 0x8, RZ ;  /* 0x000000080c3b7824 */ /* 0x001fe200078e00ff */
[----:B------:R-:W-:Y:S02]  /*3b80*/  R2UR UR4, R90 ;  /* 0x000000005a0472ca */ /* 0x000fe400000e0000 */
[----:B------:R-:W-:Y:S02]  /*3b90*/  R2UR UR5, R91 ;  /* 0x000000005b0572ca */ /* 0x000fe400000e0000 */
[----:B------:R-:W-:Y:S02]  /*3ba0*/  SHF.L.U64.HI R13, R12, 0x3, RZ ;  /* 0x000000030c0d7819 */ /* 0x000fe400000102ff */
[----:B------:R-:W-:-:S05]  /*3bb0*/  IADD3 R56, P0, PT, R56, R59, RZ ;  /* 0x0000003b38387210 */ /* 0x000fca0007f1e0ff */
        /* <DEDUP_REMOVED lines=8> */
[----:B------:R-:W-:-:S04]  /*3c40*/  IADD3 R4, P0, PT, R56, R59, RZ ;  /* 0x0000003b38047210 */ /* 0x000fc80007f1e0ff */
[----:B------:R-:W-:-:S07]  /*3c50*/  IADD3.X R5, PT, PT, R57, R13, RZ, P0, !PT ;  /* 0x0000000d39057210 */ /* 0x000fce00007fe4ff */
[----:B0-----:R-:W2:Y:S01]  /*3c60*/  LDG.E.64 R2, desc[UR4][R4.64] ;  /* 0x0000000404027981 */ /* 0x001ea2000c1e1b00 */
        /* <DEDUP_REMOVED lines=27> */
[----:B------:R-:W-:-:S05]  /*3e20*/  VIADD R11, R64, 0xfffffff2 ;  /* 0xfffffff2400b7836 */ /* 0x000fca0000000000 */
        /* <DEDUP_REMOVED lines=20> */
.L_x_18:
[----:B------:R-:W-:Y:S05]  /*3f70*/  BSYNC.RECONVERGENT B0 ;  /* 0x0000000000007941 */ /* 0x000fea0003800200 */
.L_x_17:
[----:B01234-:R-:W-:-:S05]  /*3f80*/  VIADD R2, R64, 0xfffffff8 ;  /* 0xfffffff840027836 */ /* 0x01ffca0000000000 */
[----:B------:R-:W-:-:S13]  /*3f90*/  ISETP.GE.U32.AND P0, PT, R2, 0x9, PT ;  /* 0x000000090200780c */ /* 0x000fda0003f06070 */
[----:B------:R-:W-:Y:S05]  /*3fa0*/  @!P0 EXIT ;  /* 0x000000000000894d */ /* 0x000fea0003800000 */
[----:B------:R-:W-:Y:S01]  /*3fb0*/  IADD3 R3, PT, PT, -R0, 0x2, RZ ;  /* 0x0000000200037810 */ /* 0x000fe20007ffe1ff */
[----:B------:R-:W-:Y:S01]  /*3fc0*/  BSSY.RECONVERGENT B0, `(.L_x_19) ;  /* 0x0000050000007945 */ /* 0x000fe20003800200 */
[----:B------:R-:W-:Y:S02]  /*3fd0*/  SHF.L.U32 R2, R12, 0x3, RZ ;  /* 0x000000030c027819 */ /* 0x000fe400000006ff */
[----:B------:R-:W-:Y:S02]  /*3fe0*/  LOP3.LUT R3, R3, 0x3, RZ, 0xc0, !PT ;  /* 0x0000000303037812 */ /* 0x000fe400078ec0ff */
[----:B------:R-:W-:-:S03]  /*3ff0*/  LOP3.LUT R11, R2, 0xfffffff8, RZ, 0xc0, !PT ;  /* 0xfffffff8020b7812 */ /* 0x000fc600078ec0ff */
[----:B------:R-:W-:Y:S01]  /*4000*/  IMAD.IADD R3, R10, 0x1, R3 ;  /* 0x000000010a037824 */ /* 0x000fe200078e0203 */
[----:B------:R-:W-:-:S04]  /*4010*/  LEA R8, P1, R11, R54, 0x3 ;  /* 0x000000360b087211 */ /* 0x000fc800078218ff */
[----:B------:R-:W-:Y:S02]  /*4020*/  ISETP.GE.U32.AND P0, PT, R3, R63, PT ;  /* 0x0000003f0300720c */ /* 0x000fe40003f06070 */
[----:B------:R-:W-:-:S11]  /*4030*/  LEA.HI.X R9, R11, R55, RZ, 0x3, P1 ;  /* 0x000000370b097211 */ /* 0x000fd600008f1cff */
        /* <DEDUP_REMOVED lines=9> */
[----:B------:R-:W-:Y:S02]  /*40d0*/  R2UR UR4, R90 ;  /* 0x000000005a0472ca */ /* 0x000fe400000e0000 */
[----:B------:R-:W-:Y:S02]  /*40e0*/  R2UR UR5, R91 ;  /* 0x000000005b0572ca */ /* 0x000fe400000e0000 */
[----:B------:R-:W-:Y:S02]  /*40f0*/  SHF.L.U64.HI R13, R12, 0x3, RZ ;  /* 0x000000030c0d7819 */ /* 0x000fe400000102ff */
[----:B0-----:R-:W-:-:S05]  /*4100*/  IADD3 R6, P0, PT, R4, R2, RZ ;  /* 0x0000000204067210 */ /* 0x001fca0007f1e0ff */
[----:B------:R-:W-:-:S05]  /*4110*/  IMAD.X R7, R5, 0x1, R13, P0 ;  /* 0x0000000105077824 */ /* 0x000fca00000e060d */
        /* <DEDUP_REMOVED lines=34> */
[----:B---3--:R-:W-:-:S05]  /*4340*/  IADD3 R6, P0, PT, R6, R2, RZ ;  /* 0x0000000206067210 */ /* 0x008fca0007f1e0ff */
        /* <DEDUP_REMOVED lines=9> */
[----:B------:R-:W-:-:S04]  /*43e0*/  IADD3 R16, P0, PT, R6, R2, RZ ;  /* 0x0000000206107210 */ /* 0x000fc80007f1e0ff */
[----:B------:R-:W-:-:S07]  /*43f0*/  IADD3.X R17, PT, PT, R7, R13, RZ, P0, !PT ;  /* 0x0000000d07117210 */ /* 0x000fce00007fe4ff */
[----:B----4-:R-:W2:Y:S01]  /*4400*/  LDG.E.64 R4, desc[UR4][R16.64] ;  /* 0x0000000410047981 */ /* 0x010ea2000c1e1b00 */
        /* <DEDUP_REMOVED lines=8> */
[----:B0-----:R-:W2:Y:S02]  /*4490*/  LDG.E.64 R4, desc[UR4][R6.64] ;  /* 0x0000000406047981 */ /* 0x001ea4000c1e1b00 */
[----:B--2---:R-:W-:-:S07]  /*44a0*/  DADD R4, R4, R50 ;  /* 0x0000000004047229 */ /* 0x004fce0000000032 */
[----:B------:R0:W-:Y:S04]  /*44b0*/  STG.E.64 desc[UR4][R6.64], R4 ;  /* 0x0000000406007986 */ /* 0x0001e8000c101b04 */
.L_x_20:
[----:B------:R-:W-:Y:S05]  /*44c0*/  BSYNC.RECONVERGENT B0 ;  /* 0x0000000000007941 */ /* 0x000fea0003800200 */
.L_x_19:
[----:B------:R-:W-:-:S05]  /*44d0*/  VIADD R3, R64, 0xfffffff0 ;  /* 0xfffffff040037836 */ /* 0x000fca0000000000 */
[----:B------:R-:W-:-:S13]  /*44e0*/  ISETP.GE.U32.AND P0, PT, R3, 0x9, PT ;  /* 0x000000090300780c */ /* 0x000fda0003f06070 */
[----:B------:R-:W-:Y:S05]  /*44f0*/  @!P0 EXIT ;  /* 0x000000000000894d */ /* 0x000fea0003800000 */
[----:B------:R-:W-:-:S05]  /*4500*/  LOP3.LUT R3, R0, 0x3, RZ, 0xc, !PT ;  /* 0x0000000300037812 */ /* 0x000fca00078e0cff */
[----:B------:R-:W-:-:S05]  /*4510*/  IMAD.IADD R10, R10, 0x1, R3 ;  /* 0x000000010a0a7824 */ /* 0x000fca00078e0203 */
[----:B------:R-:W-:-:S13]  /*4520*/  ISETP.GE.U32.AND P0, PT, R10, R63, PT ;  /* 0x0000003f0a00720c */ /* 0x000fda0003f06070 */
[----:B------:R-:W-:Y:S05]  /*4530*/  @P0 EXIT ;  /* 0x000000000000094d */ /* 0x000fea0003800000 */
[----:B------:R-:W-:Y:S02]  /*4540*/  IADD3 R11, P0, PT, R10, R11, RZ ;  /* 0x0000000b0a0b7210 */ /* 0x000fe40007f1e0ff */
[----:B------:R-:W-:Y:S02]  /*4550*/  R2UR UR4, R90 ;  /* 0x000000005a0472ca */ /* 0x000fe400000e0000 */
[----:B------:R-:W-:Y:S02]  /*4560*/  R2UR UR5, R91 ;  /* 0x000000005b0572ca */ /* 0x000fe400000e0000 */
[----:B01234-:R-:W-:Y:S01]  /*4570*/  LEA R6, P1, R11, R8, 0x3 ;  /* 0x000000080b067211 */ /* 0x01ffe200078218ff */
[----:B------:R-:W-:-:S05]  /*4580*/  IMAD.X R8, RZ, RZ, RZ, P0 ;  /* 0x000000ffff087224 */ /* 0x000fca00000e06ff */
[----:B------:R-:W-:-:S05]  /*4590*/  LEA.HI.X R7, R11, R9, R8, 0x3, P1 ;  /* 0x000000090b077211 */ /* 0x000fca00008f1c08 */
        /* <DEDUP_REMOVED lines=35> */
[----:B0-----:R-:W-:-:S04]  /*47d0*/  IADD3 R6, P0, PT, R6, R2, RZ ;  /* 0x0000000206067210 */ /* 0x001fc80007f1e0ff */
[----:B------:R-:W-:-:S07]  /*47e0*/  IADD3.X R7, PT, PT, R7, R3, RZ, P0, !PT ;  /* 0x0000000307077210 */ /* 0x000fce00007fe4ff */
        /* <DEDUP_REMOVED lines=10> */
[----:B------:R-:W-:-:S05]  /*4890*/  VIADD R64, R64, 0xffffffe2 ;  /* 0xffffffe240407836 */ /* 0x000fca0000000000 */
[----:B------:R-:W-:Y:S01]  /*48a0*/  ISETP.NE.AND P0, PT, R64, RZ, PT ;  /* 0x000000ff4000720c */ /* 0x000fe20003f05270 */
        /* <DEDUP_REMOVED lines=14> */
[----:B------:R-:W-:-:S05]  /*4990*/  IADD3 R2, P0, PT, R6, R2, RZ ;  /* 0x0000000206027210 */ /* 0x000fca0007f1e0ff */
[----:B------:R-:W-:-:S06]  /*49a0*/  IMAD.X R3, R7, 0x1, R3, P0 ;  /* 0x0000000107037824 */ /* 0x000fcc00000e0603 */
[----:B0-----:R-:W2:Y:S02]  /*49b0*/  LDG.E.64 R4, desc[UR4][R2.64] ;  /* 0x0000000402047981 */ /* 0x001ea4000c1e1b00 */
[----:B--2---:R-:W-:-:S07]  /*49c0*/  DADD R4, R4, R14 ;  /* 0x0000000004047229 */ /* 0x004fce000000000e */
[----:B------:R-:W-:Y:S01]  /*49d0*/  STG.E.64 desc[UR4][R2.64], R4 ;  /* 0x0000000402007986 */ /* 0x000fe2000c101b04 */
[----:B------:R-:W-:Y:S05]  /*49e0*/  EXIT ;  /* 0x000000000000794d */ /* 0x000fea0003800000 */
.L_x_10:
[----:B------:R-:W-:Y:S01]  /*49f0*/  IMAD.MOV.U32 R13, RZ, RZ, R57 ;  /* 0x000000ffff0d7224 */ /* 0x000fe200078e0039 */
[----:B------:R-:W-:Y:S01]  /*4a00*/  LOP3.LUT R8, R0, 0x3, RZ, 0xc0, !PT ;  /* 0x0000000300087812 */ /* 0x000fe200078ec0ff */
[----:B------:R-:W-:Y:S02]  /*4a10*/  IMAD.MOV.U32 R11, RZ, RZ, 0x1f ;  /* 0x0000001fff0b7424 */ /* 0x000fe400078e00ff */
[----:B------:R-:W-:Y:S01]  /*4a20*/  IMAD.MOV.U32 R15, RZ, RZ, -0x1 ;  /* 0xffffffffff0f7424 */ /* 0x000fe200078e00ff */
[----:B------:R-:W-:Y:S01]  /*4a30*/  LOP3.LUT R85, R8, 0x2, RZ, 0x3c, !PT ;  /* 0x0000000208557812 */ /* 0x000fe200078e3cff */
[----:B------:R-:W-:-:S07]  /*4a40*/  VIADD R9, R0, 0xffffffff ;  /* 0xffffffff00097836 */ /* 0x000fce0000000000 */
[----:B------:R-:W-:Y:S05]  /*4a50*/  WARPSYNC.COLLECTIVE R15, `(.L_x_21) ;  /* 0x000000000f087348 */ /* 0x000fea0003c00000 */
[----:B------:R0:W1:Y:S02]  /*4a60*/  SHFL.IDX P6, R14, R13, R12, R11 ;  /* 0x0000000c0d0e7389 */ /* 0x00006400000c000b */
[----:B01----:R-:W-:Y:S05]  /*4a70*/  ENDCOLLECTIVE ;  /* 0x000000000000791b */ /* 0x003fea0003800000 */
.L_x_21:
[----:B------:R-:W-:Y:S02]  /*4a80*/  LOP3.LUT R85, R85, 0x3fc, R0, 0xf8, !PT ;  /* 0x000003fc55557812 */ /* 0x000fe400078ef800 */
[----:B------:R-:W-:-:S04]  /*4a90*/  LOP3.LUT R87, R9, 0x3, RZ, 0xc0, !PT ;  /* 0x0000000309577812 */ /* 0x000fc800078ec0ff */
[----:B------:R-:W-:Y:S01]  /*4aa0*/  LOP3.LUT R87, R87, 0x3fc, R0, 0xf8, !PT ;  /* 0x000003fc57577812 */ /* 0x000fe200078ef800 */
[----:B------:R-:W-:Y:S01]  /*4ab0*/  IMAD.MOV.U32 R13, RZ, RZ, R56 ;  /* 0x000000ffff0d7224 */ /* 0x000fe200078e0038 */
[----:B------:R-:W-:-:S07]  /*4ac0*/  MOV R3, R14 ;  /* 0x0000000e00037202 */ /* 0x000fce0000000f00 */
[----:B------:R-:W-:Y:S05]  /*4ad0*/  WARPSYNC.COLLECTIVE R15, `(.L_x_22) ;  /* 0x000000000f087348 */ /* 0x000fea0003c00000 */
[----:B------:R0:W1:Y:S02]  /*4ae0*/  SHFL.IDX P6, R14, R13, R12, R11 ;  /* 0x0000000c0d0e7389 */ /* 0x00006400000c000b */
[----:B01----:R-:W-:Y:S05]  /*4af0*/  ENDCOLLECTIVE ;  /* 0x000000000000791b */ /* 0x003fea0003800000 */
.L_x_22:
[----:B------:R-:W-:Y:S02]  /*4b00*/  IMAD.MOV.U32 R13, RZ, RZ, R45 ;  /* 0x000000ffff0d7224 */ /* 0x000fe400078e002d */
[----:B------:R-:W-:-:S07]  /*4b10*/  IMAD.MOV.U32 R2, RZ, RZ, R14 ;  /* 0x000000ffff027224 */ /* 0x000fce00078e000e */
[----:B------:R-:W-:Y:S05]  /*4b20*/  WARPSYNC.COLLECTIVE R15, `(.L_x_23) ;  /* 0x000000000f087348 */ /* 0x000fea0003c00000 */
[----:B------:R0:W1:Y:S02]  /*4b30*/  SHFL.IDX P6, R14, R13, R12, R11 ;  /* 0x0000000c0d0e7389 */ /* 0x00006400000c000b */
[----:B01----:R-:W-:Y:S05]  /*4b40*/  ENDCOLLECTIVE ;  /* 0x000000000000791b */ /* 0x003fea0003800000 */
.L_x_23:
[----:B------:R-:W-:Y:S02]  /*4b50*/  IMAD.MOV.U32 R13, RZ, RZ, R44 ;  /* 0x000000ffff0d7224 */ /* 0x000fe400078e002c */
[----:B------:R-:W-:-:S07]  /*4b60*/  IMAD.MOV.U32 R45, RZ, RZ, R14 ;  /* 0x000000ffff2d7224 */ /* 0x000fce00078e000e */
[----:B------:R-:W-:Y:S05]  /*4b70*/  WARPSYNC.COLLECTIVE R15, `(.L_x_24) ;  /* 0x000000000f087348 */ /* 0x000fea0003c00000 */
[----:B------:R0:W1:Y:S02]  /*4b80*/  SHFL.IDX P6, R14, R13, R12, R11 ;  /* 0x0000000c0d0e7389 */ /* 0x00006400000c000b */
[----:B01----:R-:W-:Y:S05]  /*4b90*/  ENDCOLLECTIVE ;  /* 0x000000000000791b */ /* 0x003fea0003800000 */
.L_x_24:
[----:B------:R-:W-:Y:S01]  /*4ba0*/  MOV R13, R5 ;  /* 0x00000005000d7202 */ /* 0x000fe20000000f00 */
[----:B------:R-:W-:Y:S02]  /*4bb0*/  IMAD.MOV.U32 R5, RZ, RZ, R45 ;  /* 0x000000ffff057224 */ /* 0x000fe400078e002d */
[----:B------:R-:W-:-:S07]  /*4bc0*/  IMAD.MOV.U32 R44, RZ, RZ, R14 ;  /* 0x000000ffff2c7224 */ /* 0x000fce00078e000e */
[----:B------:R-:W-:Y:S05]  /*4bd0*/  WARPSYNC.COLLECTIVE R15, `(.L_x_25) ;  /* 0x000000000f087348 */ /* 0x000fea0003c00000 */
[----:B------:R0:W1:Y:S02]  /*4be0*/  SHFL.IDX P6, R14, R13, R12, R11 ;  /* 0x0000000c0d0e7389 */ /* 0x00006400000c000b */
[----:B01----:R-:W-:Y:S05]  /*4bf0*/  ENDCOLLECTIVE ;  /* 0x000000000000791b */ /* 0x003fea0003800000 */
.L_x_25:
[----:B------:R-:W-:Y:S02]  /*4c00*/  IMAD.MOV.U32 R13, RZ, RZ, R4 ;  /* 0x000000ffff0d7224 */ /* 0x000fe400078e0004 */
[----:B------:R-:W-:Y:S02]  /*4c10*/  IMAD.MOV.U32 R4, RZ, RZ, R44 ;  /* 0x000000ffff047224 */ /* 0x000fe400078e002c */
[----:B------:R-:W-:-:S07]  /*4c20*/  IMAD.MOV.U32 R61, RZ, RZ, R14 ;  /* 0x000000ffff3d7224 */ /* 0x000fce00078e000e */
[----:B------:R-:W-:Y:S05]  /*4c30*/  WARPSYNC.COLLECTIVE R15, `(.L_x_26) ;  /* 0x000000000f087348 */ /* 0x000fea0003c00000 */
[----:B------:R0:W1:Y:S02]  /*4c40*/  SHFL.IDX P6, R14, R13, R12, R11 ;  /* 0x0000000c0d0e7389 */ /* 0x00006400000c000b */
[----:B01----:R-:W-:Y:S05]  /*4c50*/  ENDCOLLECTIVE ;  /* 0x000000000000791b */ /* 0x003fea0003800000 */
.L_x_26:
[----:B------:R-:W-:Y:S02]  /*4c60*/  IMAD.MOV.U32 R13, RZ, RZ, R25 ;  /* 0x000000ffff0d7224 */ /* 0x000fe400078e0019 */
[----:B------:R-:W-:-:S07]  /*4c70*/  IMAD.MOV.U32 R60, RZ, RZ, R14 ;  /* 0x000000ffff3c7224 */ /* 0x000fce00078e000e */
[----:B------:R-:W-:Y:S05]  /*4c80*/  WARPSYNC.COLLECTIVE R15, `(.L_x_27) ;  /* 0x000000000f087348 */ /* 0x000fea0003c00000 */
[----:B------:R0:W1:Y:S02]  /*4c90*/  SHFL.IDX P6, R14, R13, R12, R11 ;  /* 0x0000000c0d0e7389 */ /* 0x00006400000c000b */
[----:B01----:R-:W-:Y:S05]  /*4ca0*/  ENDCOLLECTIVE ;  /* 0x000000000000791b */ /* 0x003fea0003800000 */
.L_x_27:
[----:B------:R-:W-:Y:S02]  /*4cb0*/  IMAD.MOV.U32 R13, RZ, RZ, R24 ;  /* 0x000000ffff0d7224 */ /* 0x000fe400078e0018 */
[----:B------:R-:W-:-:S07]  /*4cc0*/  IMAD.MOV.U32 R25, RZ, RZ, R14 ;  /* 0x000000ffff197224 */ /* 0x000fce00078e000e */
[----:B------:R-:W-:Y:S05]  /*4cd0*/  WARPSYNC.COLLECTIVE R15, `(.L_x_28) ;  /* 0x000000000f087348 */ /* 0x000fea0003c00000 */
[----:B------:R0:W1:Y:S02]  /*4ce0*/  SHFL.IDX P6, R14, R13, R12, R11 ;  /* 0x0000000c0d0e7389 */ /* 0x00006400000c000b */
[----:B01----:R-:W-:Y:S05]  /*4cf0*/  ENDCOLLECTIVE ;  /* 0x000000000000791b */ /* 0x003fea0003800000 */
.L_x_28:
[----:B------:R-:W-:Y:S01]  /*4d00*/  MOV R13, R59 ;  /* 0x0000003b000d7202 */ /* 0x000fe20000000f00 */
[----:B------:R-:W-:-:S07]  /*4d10*/  IMAD.MOV.U32 R24, RZ, RZ, R14 ;  /* 0x000000ffff187224 */ /* 0x000fce00078e000e */
[----:B------:R-:W-:Y:S05]  /*4d20*/  WARPSYNC.COLLECTIVE R15, `(.L_x_29) ;  /* 0x000000000f087348 */ /* 0x000fea0003c00000 */
[----:B------:R0:W1:Y:S02]  /*4d30*/  SHFL.IDX P6, R14, R13, R12, R11 ;  /* 0x0000000c0d0e7389 */ /* 0x00006400000c000b */
[----:B01----:R-:W-:Y:S05]  /*4d40*/  ENDCOLLECTIVE ;  /* 0x000000000000791b */ /* 0x003fea0003800000 */
.L_x_29:
[----:B------:R-:W-:Y:S02]  /*4d50*/  IMAD.MOV.U32 R13, RZ, RZ, R58 ;  /* 0x000000ffff0d7224 */ /* 0x000fe400078e003a */
[----:B------:R-:W-:-:S07]  /*4d60*/  IMAD.MOV.U32 R59, RZ, RZ, R14 ;  /* 0x000000ffff3b7224 */ /* 0x000fce00078e000e */
[----:B------:R-:W-:Y:S05]  /*4d70*/  WARPSYNC.COLLECTIVE R15, `(.L_x_30) ;  /* 0x000000000f087348 */ /* 0x000fea0003c00000 */
[----:B------:R0:W1:Y:S02]  /*4d80*/  SHFL.IDX P6, R14, R13, R12, R11 ;  /* 0x0000000c0d0e7389 */ /* 0x00006400000c000b */
[----:B01----:R-:W-:Y:S05]  /*4d90*/  ENDCOLLECTIVE ;  /* 0x000000000000791b */ /* 0x003fea0003800000 */
.L_x_30:
[----:B------:R-:W-:Y:S02]  /*4da0*/  IMAD.MOV.U32 R13, RZ, RZ, R47 ;  /* 0x000000ffff0d7224 */ /* 0x000fe400078e002f */
[----:B------:R-:W-:-:S07]  /*4db0*/  IMAD.MOV.U32 R58, RZ, RZ, R14 ;  /* 0x000000ffff3a7224 */ /* 0x000fce00078e000e */
[----:B------:R-:W-:Y:S05]  /*4dc0*/  WARPSYNC.COLLECTIVE R15, `(.L_x_31) ;  /* 0x000000000f087348 */ /* 0x000fea0003c00000 */
[----:B------:R0:W1:Y:S02]  /*4dd0*/  SHFL.IDX P6, R14, R13, R12, R11 ;  /* 0x0000000c0d0e7389 */ /* 0x00006400000c000b */
[----:B01----:R-:W-:Y:S05]  /*4de0*/  ENDCOLLECTIVE ;  /* 0x000000000000791b */ /* 0x003fea0003800000 */
.L_x_31:
[----:B------:R-:W-:Y:S02]  /*4df0*/  IMAD.MOV.U32 R13, RZ, RZ, R46 ;  /* 0x000000ffff0d7224 */ /* 0x000fe400078e002e */
[----:B------:R-:W-:-:S07]  /*4e00*/  IMAD.MOV.U32 R9, RZ, RZ, R14 ;  /* 0x000000ffff097224 */ /* 0x000fce00078e000e */
[----:B------:R-:W-:Y:S05]  /*4e10*/  WARPSYNC.COLLECTIVE R15, `(.L_x_32) ;  /* 0x000000000f087348 */ /* 0x000fea0003c00000 */
[----:B------:R0:W1:Y:S02]  /*4e20*/  SHFL.IDX P6, R14, R13, R12, R11 ;  /* 0x0000000c0d0e7389 */ /* 0x00006400000c000b */
[----:B01----:R-:W-:Y:S05]  /*4e30*/  ENDCOLLECTIVE ;  /* 0x000000000000791b */ /* 0x003fea0003800000 */
.L_x_32:
[----:B------:R-:W-:Y:S01]  /*4e40*/  MOV R13, R7 ;  /* 0x00000007000d7202 */ /* 0x000fe20000000f00 */
[----:B------:R-:W-:-:S07]  /*4e50*/  IMAD.MOV.U32 R8, RZ, RZ, R14 ;  /* 0x000000ffff087224 */ /* 0x000fce00078e000e */
[----:B------:R-:W-:Y:S05]  /*4e60*/  WARPSYNC.COLLECTIVE R15, `(.L_x_33) ;  /* 0x000000000f087348 */ /* 0x000fea0003c00000 */
[----:B------:R0:W1:Y:S02]  /*4e70*/  SHFL.IDX P6, R14, R13, R12, R11 ;  /* 0x0000000c0d0e7389 */ /* 0x00006400000c000b */
[----:B01----:R-:W-:Y:S05]  /*4e80*/  ENDCOLLECTIVE ;  /* 0x000000000000791b */ /* 0x003fea0003800000 */
.L_x_33:
[----:B------:R-:W-:Y:S02]  /*4e90*/  IMAD.MOV.U32 R13, RZ, RZ, R6 ;  /* 0x000000ffff0d7224 */ /* 0x000fe400078e0006 */
[----:B------:R-:W-:-:S07]  /*4ea0*/  IMAD.MOV.U32 R7, RZ, RZ, R14 ;  /* 0x000000ffff077224 */ /* 0x000fce00078e000e */
[----:B------:R-:W-:Y:S05]  /*4eb0*/  WARPSYNC.COLLECTIVE R15, `(.L_x_34) ;  /* 0x000000000f087348 */ /* 0x000fea0003c00000 */
[----:B------:R0:W1:Y:S02]  /*4ec0*/  SHFL.IDX P6, R14, R13, R12, R11 ;  /* 0x0000000c0d0e7389 */ /* 0x00006400000c000b */
[----:B01----:R-:W-:Y:S05]  /*4ed0*/  ENDCOLLECTIVE ;  /* 0x000000000000791b */ /* 0x003fea0003800000 */
.L_x_34:
[----:B------:R-:W-:Y:S02]  /*4ee0*/  IMAD.MOV.U32 R13, RZ, RZ, R27 ;  /* 0x000000ffff0d7224 */ /* 0x000fe400078e001b */
[----:B------:R-:W-:-:S07]  /*4ef0*/  IMAD.MOV.U32 R6, RZ, RZ, R14 ;  /* 0x000000ffff067224 */ /* 0x000fce00078e000e */
[----:B------:R-:W-:Y:S05]  /*4f00*/  WARPSYNC.COLLECTIVE R15, `(.L_x_35) ;  /* 0x000000000f087348 */ /* 0x000fea0003c00000 */
[----:B------:R0:W1:Y:S02]  /*4f10*/  SHFL.IDX P6, R14, R13, R12, R11 ;  /* 0x0000000c0d0e7389 */ /* 0x00006400000c000b */
[----:B01----:R-:W-:Y:S05]  /*4f20*/  ENDCOLLECTIVE ;  /* 0x000000000000791b */ /* 0x003fea0003800000 */
.L_x_35:
[----:B------:R-:W-:Y:S02]  /*4f30*/  IMAD.MOV.U32 R13, RZ, RZ, R26 ;  /* 0x000000ffff0d7224 */ /* 0x000fe400078e001a */
[----:B------:R-:W-:-:S07]  /*4f40*/  IMAD.MOV.U32 R27, RZ, RZ, R14 ;  /* 0x000000ffff1b7224 */ /* 0x000fce00078e000e */
[----:B------:R-:W-:Y:S05]  /*4f50*/  WARPSYNC.COLLECTIVE R15, `(.L_x_36) ;  /* 0x000000000f087348 */ /* 0x000fea0003c00000 */
[----:B------:R0:W1:Y:S02]  /*4f60*/  SHFL.IDX P6, R14, R13, R12, R11 ;  /* 0x0000000c0d0e7389 */ /* 0x00006400000c000b */
[----:B01----:R-:W-:Y:S05]  /*4f70*/  ENDCOLLECTIVE ;  /* 0x000000000000791b */ /* 0x003fea0003800000 */
.L_x_36:
[----:B------:R-:W-:Y:S01]  /*4f80*/  MOV R13, R53 ;  /* 0x00000035000d7202 */ /* 0x000fe20000000f00 */
[----:B------:R-:W-:Y:S02]  /*4f90*/  IMAD.MOV.U32 R12, RZ, RZ, R85 ;  /* 0x000000ffff0c7224 */ /* 0x000fe400078e0055 */
[----:B------:R-:W-:-:S07]  /*4fa0*/  IMAD.MOV.U32 R26, RZ, RZ, R14 ;  /* 0x000000ffff1a7224 */ /* 0x000fce00078e000e */
[----:B------:R-:W-:Y:S05]  /*4fb0*/  WARPSYNC.COLLECTIVE R15, `(.L_x_37) ;  /* 0x000000000f087348 */ /* 0x000fea0003c00000 */
[----:B------:R0:W1:Y:S02]  /*4fc0*/  SHFL.IDX P6, R14, R13, R12, R11 ;  /* 0x0000000c0d0e7389 */ /* 0x00006400000c000b */
[----:B01----:R-:W-:Y:S05]  /*4fd0*/  ENDCOLLECTIVE ;  /* 0x000000000000791b */ /* 0x003fea0003800000 */
.L_x_37:
[----:B------:R-:W-:Y:S02]  /*4fe0*/  IMAD.MOV.U32 R13, RZ, RZ, R52 ;  /* 0x000000ffff0d7224 */ /* 0x000fe400078e0034 */
[----:B------:R-:W-:-:S07]  /*4ff0*/  IMAD.MOV.U32 R53, RZ, RZ, R14 ;  /* 0x000000ffff357224 */ /* 0x000fce00078e000e */
[----:B------:R-:W-:Y:S05]  /*5000*/  WARPSYNC.COLLECTIVE R15, `(.L_x_38) ;  /* 0x000000000f087348 */ /* 0x000fea0003c00000 */
[----:B------:R0:W1:Y:S02]  /*5010*/  SHFL.IDX P6, R14, R13, R12, R11 ;  /* 0x0000000c0d0e7389 */ /* 0x00006400000c000b */
[----:B01----:R-:W-:Y:S05]  /*5020*/  ENDCOLLECTIVE ;  /* 0x000000000000791b */ /* 0x003fea0003800000 */
.L_x_38:
[----:B------:R-:W-:Y:S02]  /*5030*/  IMAD.MOV.U32 R13, RZ, RZ, R41 ;  /* 0x000000ffff0d7224 */ /* 0x000fe400078e0029 */
[----:B------:R-:W-:-:S07]  /*5040*/  IMAD.MOV.U32 R52, RZ, RZ, R14 ;  /* 0x000000ffff347224 */ /* 0x000fce00078e000e */
[----:B------:R-:W-:Y:S05]  /*5050*/  WARPSYNC.COLLECTIVE R15, `(.L_x_39) ;  /* 0x000000000f087348 */ /* 0x000fea0003c00000 */
[----:B------:R0:W1:Y:S02]  /*5060*/  SHFL.IDX P6, R14, R13, R12, R11 ;  /* 0x0000000c0d0e7389 */ /* 0x00006400000c000b */
[----:B01----:R-:W-:Y:S05]  /*5070*/  ENDCOLLECTIVE ;  /* 0x000000000000791b */ /* 0x003fea0003800000 */
.L_x_39:
[----:B------:R-:W-:Y:S02]  /*5080*/  IMAD.MOV.U32 R13, RZ, RZ, R40 ;  /* 0x000000ffff0d7224 */ /* 0x000fe400078e0028 */
[----:B------:R-:W-:-:S07]  /*5090*/  IMAD.MOV.U32 R41, RZ, RZ, R14 ;  /* 0x000000ffff297224 */ /* 0x000fce00078e000e */
[----:B------:R-:W-:Y:S05]  /*50a0*/  WARPSYNC.COLLECTIVE R15, `(.L_x_40) ;  /* 0x000000000f087348 */ /* 0x000fea0003c00000 */
[----:B------:R0:W1:Y:S02]  /*50b0*/  SHFL.IDX P6, R14, R13, R12, R11 ;  /* 0x0000000c0d0e7389 */ /* 0x00006400000c000b */
[----:B01----:R-:W-:Y:S05]  /*50c0*/  ENDCOLLECTIVE ;  /* 0x000000000000791b */ /* 0x003fea0003800000 */
.L_x_40:
[----:B------:R-:W-:Y:S02]  /*50d0*/  IMAD.MOV.U32 R13, RZ, RZ, R17 ;  /* 0x000000ffff0d7224 */ /* 0x000fe400078e0011 */
[----:B------:R-:W-:Y:S01]  /*50e0*/  IMAD.MOV.U32 R17, RZ, RZ, R61 ;  /* 0x000000ffff117224 */ /* 0x000fe200078e003d */
[----:B------:R-:W-:-:S07]  /*50f0*/  MOV R40, R14 ;  /* 0x0000000e00287202 */ /* 0x000fce0000000f00 */
[----:B------:R-:W-:Y:S05]  /*5100*/  WARPSYNC.COLLECTIVE R15, `(.L_x_41) ;  /* 0x000000000f087348 */ /* 0x000fea0003c00000 */
[----:B------:R0:W1:Y:S02]  /*5110*/  SHFL.IDX P6, R14, R13, R12, R11 ;  /* 0x0000000c0d0e7389 */ /* 0x00006400000c000b */
[----:B01----:R-:W-:Y:S05]  /*5120*/  ENDCOLLECTIVE ;  /* 0x000000000000791b */ /* 0x003fea0003800000 */
.L_x_41:
[----:B------:R-:W-:Y:S02]  /*5130*/  IMAD.MOV.U32 R13, RZ, RZ, R16 ;  /* 0x000000ffff0d7224 */ /* 0x000fe400078e0010 */
[----:B------:R-:W-:Y:S02]  /*5140*/  IMAD.MOV.U32 R16, RZ, RZ, R60 ;  /* 0x000000ffff107224 */ /* 0x000fe400078e003c */
[----:B------:R-:W-:-:S07]  /*5150*/  IMAD.MOV.U32 R47, RZ, RZ, R14 ;  /* 0x000000ffff2f7224 */ /* 0x000fce00078e000e */
[----:B------:R-:W-:Y:S05]  /*5160*/  WARPSYNC.COLLECTIVE R15, `(.L_x_42) ;  /* 0x000000000f087348 */ /* 0x000fea0003c00000 */
[----:B------:R0:W1:Y:S02]  /*5170*/  SHFL.IDX P6, R14, R13, R12, R11 ;  /* 0x0000000c0d0e7389 */ /* 0x00006400000c000b */
[----:B01----:R-:W-:Y:S05]  /*5180*/  ENDCOLLECTIVE ;  /* 0x000000000000791b */ /* 0x003fea0003800000 */
.L_x_42:
[----:B------:R-:W-:Y:S02]  /*5190*/  IMAD.MOV.U32 R13, RZ, RZ, R29 ;  /* 0x000000ffff0d7224 */ /* 0x000fe400078e001d */
[----:B------:R-:W-:-:S07]  /*51a0*/  IMAD.MOV.U32 R46, RZ, RZ, R14 ;  /* 0x000000ffff2e7224 */ /* 0x000fce00078e000e */
[----:B------:R-:W-:Y:S05]  /*51b0*/  WARPSYNC.COLLECTIVE R15, `(.L_x_43) ;  /* 0x000000000f087348 */ /* 0x000fea0003c00000 */
[----:B------:R0:W1:Y:S02]  /*51c0*/  SHFL.IDX P6, R14, R13, R12, R11 ;  /* 0x0000000c0d0e7389 */ /* 0x00006400000c000b */
[----:B01----:R-:W-:Y:S05]  /*51d0*/  ENDCOLLECTIVE ;  /* 0x000000000000791b */ /* 0x003fea0003800000 */
.L_x_43:
[----:B------:R-:W-:Y:S02]  /*51e0*/  IMAD.MOV.U32 R13, RZ, RZ, R28 ;  /* 0x000000ffff0d7224 */ /* 0x000fe400078e001c */
[----:B------:R-:W-:-:S07]  /*51f0*/  IMAD.MOV.U32 R29, RZ, RZ, R14 ;  /* 0x000000ffff1d7224 */ /* 0x000fce00078e000e */
[----:B------:R-:W-:Y:S05]  /*5200*/  WARPSYNC.COLLECTIVE R15, `(.L_x_44) ;  /* 0x000000000f087348 */ /* 0x000fea0003c00000 */
[----:B------:R0:W1:Y:S02]  /*5210*/  SHFL.IDX P6, R14, R13, R12, R11 ;  /* 0x0000000c0d0e7389 */ /* 0x00006400000c000b */
[----:B01----:R-:W-:Y:S05]  /*5220*/  ENDCOLLECTIVE ;  /* 0x000000000000791b */ /* 0x003fea0003800000 */
.L_x_44:
[----:B------:R-:W-:Y:S01]  /*5230*/  IMAD.MOV.U32 R13, RZ, RZ, R55 ;  /* 0x000000ffff0d7224 */ /* 0x000fe200078e0037 */
[----:B------:R-:W-:-:S07]  /*5240*/  MOV R28, R14 ;  /* 0x0000000e001c7202 */ /* 0x000fce0000000f00 */
[----:B------:R-:W-:Y:S05]  /*5250*/  WARPSYNC.COLLECTIVE R15, `(.L_x_45) ;  /* 0x000000000f087348 */ /* 0x000fea0003c00000 */
[----:B------:R0:W1:Y:S02]  /*5260*/  SHFL.IDX P6, R14, R13, R12, R11 ;  /* 0x0000000c0d0e7389 */ /* 0x00006400000c000b */
[----:B01----:R-:W-:Y:S05]  /*5270*/  ENDCOLLECTIVE ;  /* 0x000000000000791b */ /* 0x003fea0003800000 */
.L_x_45:
[----:B------:R-:W-:Y:S02]  /*5280*/  IMAD.MOV.U32 R13, RZ, RZ, R54 ;  /* 0x000000ffff0d7224 */ /* 0x000fe400078e0036 */
[----:B------:R-:W-:-:S07]  /*5290*/  IMAD.MOV.U32 R55, RZ, RZ, R14 ;  /* 0x000000ffff377224 */ /* 0x000fce00078e000e */
[----:B------:R-:W-:Y:S05]  /*52a0*/  WARPSYNC.COLLECTIVE R15, `(.L_x_46) ;  /* 0x000000000f087348 */ /* 0x000fea0003c00000 */
[----:B------:R0:W1:Y:S02]  /*52b0*/  SHFL.IDX P6, R14, R13, R12, R11 ;  /* 0x0000000c0d0e7389 */ /* 0x00006400000c000b */
[----:B01----:R-:W-:Y:S05]  /*52c0*/  ENDCOLLECTIVE ;  /* 0x000000000000791b */ /* 0x003fea0003800000 */
.L_x_46:
[----:B------:R-:W-:Y:S02]  /*52d0*/  IMAD.MOV.U32 R13, RZ, RZ, R43 ;  /* 0x000000ffff0d7224 */ /* 0x000fe400078e002b */
[----:B------:R-:W-:-:S07]  /*52e0*/  IMAD.MOV.U32 R54, RZ, RZ, R14 ;  /* 0x000000ffff367224 */ /* 0x000fce00078e000e */
[----:B------:R-:W-:Y:S05]  /*52f0*/  WARPSYNC.COLLECTIVE R15, `(.L_x_47) ;  /* 0x000000000f087348 */ /* 0x000fea0003c00000 */
[----:B------:R0:W1:Y:S02]  /*5300*/  SHFL.IDX P6, R14, R13, R12, R11 ;  /* 0x0000000c0d0e7389 */ /* 0x00006400000c000b */
[----:B01----:R-:W-:Y:S05]  /*5310*/  ENDCOLLECTIVE ;  /* 0x000000000000791b */ /* 0x003fea0003800000 */
.L_x_47:
[----:B------:R-:W-:Y:S02]  /*5320*/  IMAD.MOV.U32 R13, RZ, RZ, R42 ;  /* 0x000000ffff0d7224 */ /* 0x000fe400078e002a */
[----:B------:R-:W-:-:S07]  /*5330*/  IMAD.MOV.U32 R43, RZ, RZ, R14 ;  /* 0x000000ffff2b7224 */ /* 0x000fce00078e000e */
[----:B------:R-:W-:Y:S05]  /*5340*/  WARPSYNC.COLLECTIVE R15, `(.L_x_48) ;  /* 0x000000000f087348 */ /* 0x000fea0003c00000 */
[----:B------:R0:W1:Y:S02]  /*5350*/  SHFL.IDX P6, R14, R13, R12, R11 ;  /* 0x0000000c0d0e7389 */ /* 0x00006400000c000b */
[----:B01----:R-:W-:Y:S05]  /*5360*/  ENDCOLLECTIVE ;  /* 0x000000000000791b */ /* 0x003fea0003800000 */
.L_x_48:
[----:B------:R-:W-:Y:S02]  /*5370*/  IMAD.MOV.U32 R13, RZ, RZ, R19 ;  /* 0x000000ffff0d7224 */ /* 0x000fe400078e0013 */
[----:B------:R-:W-:Y:S01]  /*5380*/  IMAD.MOV.U32 R19, RZ, RZ, R25 ;  /* 0x000000ffff137224 */ /* 0x000fe200078e0019 */
[----:B------:R-:W-:-:S07]  /*5390*/  MOV R42, R14 ;  /* 0x0000000e002a7202 */ /* 0x000fce0000000f00 */
[----:B------:R-:W-:Y:S05]  /*53a0*/  WARPSYNC.COLLECTIVE R15, `(.L_x_49) ;  /* 0x000000000f087348 */ /* 0x000fea0003c00000 */
[----:B------:R0:W1:Y:S02]  /*53b0*/  SHFL.IDX P6, R14, R13, R12, R11 ;  /* 0x0000000c0d0e7389 */ /* 0x00006400000c000b */
[----:B01----:R-:W-:Y:S05]  /*53c0*/  ENDCOLLECTIVE ;  /* 0x000000000000791b */ /* 0x003fea0003800000 */
.L_x_49:
[----:B------:R-:W-:Y:S02]  /*53d0*/  IMAD.MOV.U32 R13, RZ, RZ, R18 ;  /* 0x000000ffff0d7224 */ /* 0x000fe400078e0012 */
[----:B------:R-:W-:Y:S02]  /*53e0*/  IMAD.MOV.U32 R18, RZ, RZ, R24 ;  /* 0x000000ffff127224 */ /* 0x000fe400078e0018 */
[----:B------:R-:W-:-:S07]  /*53f0*/  IMAD.MOV.U32 R57, RZ, RZ, R14 ;  /* 0x000000ffff397224 */ /* 0x000fce00078e000e */
[----:B------:R-:W-:Y:S05]  /*5400*/  WARPSYNC.COLLECTIVE R15, `(.L_x_50) ;  /* 0x000000000f087348 */ /* 0x000fea0003c00000 */
[----:B------:R0:W1:Y:S02]  /*5410*/  SHFL.IDX P6, R14, R13, R12, R11 ;  /* 0x0000000c0d0e7389 */ /* 0x00006400000c000b */
[----:B01----:R-:W-:Y:S05]  /*5420*/  ENDCOLLECTIVE ;  /* 0x000000000000791b */ /* 0x003fea0003800000 */
.L_x_50:
[----:B------:R-:W-:Y:S02]  /*5430*/  IMAD.MOV.U32 R13, RZ, RZ, R31 ;  /* 0x000000ffff0d7224 */ /* 0x000fe400078e001f */
[----:B------:R-:W-:-:S07]  /*5440*/  IMAD.MOV.U32 R56, RZ, RZ, R14 ;  /* 0x000000ffff387224 */ /* 0x000fce00078e000e */
[----:B------:R-:W-:Y:S05]  /*5450*/  WARPSYNC.COLLECTIVE R15, `(.L_x_51) ;  /* 0x000000000f087348 */ /* 0x000fea0003c00000 */
[----:B------:R0:W1:Y:S02]  /*5460*/  SHFL.IDX P6, R14, R13, R12, R11 ;  /* 0x0000000c0d0e7389 */ /* 0x00006400000c000b */
[----:B01----:R-:W-:Y:S05]  /*5470*/  ENDCOLLECTIVE ;  /* 0x000000000000791b */ /* 0x003fea0003800000 */
.L_x_51:
[----:B------:R-:W-:Y:S02]  /*5480*/  IMAD.MOV.U32 R13, RZ, RZ, R30 ;  /* 0x000000ffff0d7224 */ /* 0x000fe400078e001e */
[----:B------:R-:W-:-:S07]  /*5490*/  IMAD.MOV.U32 R31, RZ, RZ, R14 ;  /* 0x000000ffff1f7224 */ /* 0x000fce00078e000e */
[----:B------:R-:W-:Y:S05]  /*54a0*/  WARPSYNC.COLLECTIVE R15, `(.L_x_52) ;  /* 0x000000000f087348 */ /* 0x000fea0003c00000 */
[----:B------:R0:W1:Y:S02]  /*54b0*/  SHFL.IDX P6, R14, R13, R12, R11 ;  /* 0x0000000c0d0e7389 */ /* 0x00006400000c000b */
[----:B01----:R-:W-:Y:S05]  /*54c0*/  ENDCOLLECTIVE ;  /* 0x000000000000791b */ /* 0x003fea0003800000 */
.L_x_52:
[----:B------:R-:W-:Y:S02]  /*54d0*/  IMAD.MOV.U32 R13, RZ, RZ, R49 ;  /* 0x000000ffff0d7224 */ /* 0x000fe400078e0031 */
[----:B------:R-:W-:Y:S01]  /*54e0*/  IMAD.MOV.U32 R12, RZ, RZ, R87 ;  /* 0x000000ffff0c7224 */ /* 0x000fe200078e0057 */
[----:B------:R-:W-:-:S07]  /*54f0*/  MOV R30, R14 ;  /* 0x0000000e001e7202 */ /* 0x000fce0000000f00 */
[----:B------:R-:W-:Y:S05]  /*5500*/  WARPSYNC.COLLECTIVE R15, `(.L_x_53) ;  /* 0x000000000f087348 */ /* 0x000fea0003c00000 */
[----:B------:R0:W1:Y:S02]  /*5510*/  SHFL.IDX P6, R14, R13, R12, R11 ;  /* 0x0000000c0d0e7389 */ /* 0x00006400000c000b */
[----:B01----:R-:W-:Y:S05]  /*5520*/  ENDCOLLECTIVE ;  /* 0x000000000000791b */ /* 0x003fea0003800000 */
.L_x_53:
[----:B------:R-:W-:Y:S02]  /*5530*/  IMAD.MOV.U32 R13, RZ, RZ, R48 ;  /* 0x000000ffff0d7224 */ /* 0x000fe400078e0030 */
[----:B------:R-:W-:-:S07]  /*5540*/  IMAD.MOV.U32 R49, RZ, RZ, R14 ;  /* 0x000000ffff317224 */ /* 0x000fce00078e000e */
[----:B------:R-:W-:Y:S05]  /*5550*/  WARPSYNC.COLLECTIVE R15, `(.L_x_54) ;  /* 0x000000000f087348 */ /* 0x000fea0003c00000 */
[----:B------:R0:W1:Y:S02]  /*5560*/  SHFL.IDX P6, R14, R13, R12, R11 ;  /* 0x0000000c0d0e7389 */ /* 0x00006400000c000b */
[----:B01----:R-:W-:Y:S05]  /*5570*/  ENDCOLLECTIVE ;  /* 0x000000000000791b */ /* 0x003fea0003800000 */
.L_x_54:
[----:B------:R-:W-:Y:S01]  /*5580*/  MOV R13, R37 ;  /* 0x00000025000d7202 */ /* 0x000fe20000000f00 */
[----:B------:R-:W-:-:S07]  /*5590*/  IMAD.MOV.U32 R48, RZ, RZ, R14 ;  /* 0x000000ffff307224 */ /* 0x000fce00078e000e */
[----:B------:R-:W-:Y:S05]  /*55a0*/  WARPSYNC.COLLECTIVE R15, `(.L_x_55) ;  /* 0x000000000f087348 */ /* 0x000fea0003c00000 */
[----:B------:R0:W1:Y:S02]  /*55b0*/  SHFL.IDX P6, R14, R13, R12, R11 ;  /* 0x0000000c0d0e7389 */ /* 0x00006400000c000b */
[----:B01----:R-:W-:Y:S05]  /*55c0*/  ENDCOLLECTIVE ;  /* 0x000000000000791b */ /* 0x003fea0003800000 */
.L_x_55:
[----:B------:R-:W-:Y:S02]  /*55d0*/  IMAD.MOV.U32 R13, RZ, RZ, R36 ;  /* 0x000000ffff0d7224 */ /* 0x000fe400078e0024 */
[----:B------:R-:W-:-:S07]  /*55e0*/  IMAD.MOV.U32 R37, RZ, RZ, R14 ;  /* 0x000000ffff257224 */ /* 0x000fce00078e000e */
[----:B------:R-:W-:Y:S05]  /*55f0*/  WARPSYNC.COLLECTIVE R15, `(.L_x_56) ;  /* 0x000000000f087348 */ /* 0x000fea0003c00000 */
[----:B------:R0:W1:Y:S02]  /*5600*/  SHFL.IDX P6, R14, R13, R12, R11 ;  /* 0x0000000c0d0e7389 */ /* 0x00006400000c000b */
[----:B01----:R-:W-:Y:S05]  /*5610*/  ENDCOLLECTIVE ;  /* 0x000000000000791b */ /* 0x003fea0003800000 */
.L_x_56:
[----:B------:R-:W-:Y:S01]  /*5620*/  IMAD.MOV.U32 R13, RZ, RZ, R21 ;  /* 0x000000ffff0d7224 */ /* 0x000fe200078e0015 */
[----:B------:R-:W-:Y:S01]  /*5630*/  MOV R21, R59 ;  /* 0x0000003b00157202 */ /* 0x000fe20000000f00 */
[----:B------:R-:W-:-:S07]  /*5640*/  IMAD.MOV.U32 R36, RZ, RZ, R14 ;  /* 0x000000ffff247224 */ /* 0x000fce00078e000e */
[----:B------:R-:W-:Y:S05]  /*5650*/  WARPSYNC.COLLECTIVE R15, `(.L_x_57) ;  /* 0x000000000f087348 */ /* 0x000fea0003c00000 */
[----:B------:R0:W1:Y:S02]  /*5660*/  SHFL.IDX P6, R14, R13, R12, R11 ;  /* 0x0000000c0d0e7389 */ /* 0x00006400000c000b */
[----:B01----:R-:W-:Y:S05]  /*5670*/  ENDCOLLECTIVE ;  /* 0x000000000000791b */ /* 0x003fea0003800000 */
.L_x_57:
[----:B------:R-:W-:Y:S02]  /*5680*/  IMAD.MOV.U32 R13, RZ, RZ, R20 ;  /* 0x000000ffff0d7224 */ /* 0x000fe400078e0014 */
[----:B------:R-:W-:Y:S02]  /*5690*/  IMAD.MOV.U32 R20, RZ, RZ, R58 ;  /* 0x000000ffff147224 */ /* 0x000fe400078e003a */
[----:B------:R-:W-:-:S07]  /*56a0*/  IMAD.MOV.U32 R65, RZ, RZ, R14 ;  /* 0x000000ffff417224 */ /* 0x000fce00078e000e */
[----:B------:R-:W-:Y:S05]  /*56b0*/  WARPSYNC.COLLECTIVE R15, `(.L_x_58) ;  /* 0x000000000f087348 */ /* 0x000fea0003c00000 */
[----:B------:R0:W1:Y:S02]  /*56c0*/  SHFL.IDX P6, R14, R13, R12, R11 ;  /* 0x0000000c0d0e7389 */ /* 0x00006400000c000b */
[----:B01----:R-:W-:Y:S05]  /*56d0*/  ENDCOLLECTIVE ;  /* 0x000000000000791b */ /* 0x003fea0003800000 */
.L_x_58:
[----:B------:R-:W-:Y:S01]  /*56e0*/  IMAD.MOV.U32 R59, RZ, RZ, R65 ;  /* 0x000000ffff3b7224 */ /* 0x000fe200078e0041 */
[----:B------:R-:W-:Y:S01]  /*56f0*/  MOV R13, R33 ;  /* 0x00000021000d7202 */ /* 0x000fe20000000f00 */
[----:B------:R-:W-:-:S07]  /*5700*/  IMAD.MOV.U32 R62, RZ, RZ, R14 ;  /* 0x000000ffff3e7224 */ /* 0x000fce00078e000e */
[----:B------:R-:W-:Y:S05]  /*5710*/  WARPSYNC.COLLECTIVE R15, `(.L_x_59) ;  /* 0x000000000f087348 */ /* 0x000fea0003c00000 */
[----:B------:R0:W1:Y:S02]  /*5720*/  SHFL.IDX P6, R14, R13, R12, R11 ;  /* 0x0000000c0d0e7389 */ /* 0x00006400000c000b */
[----:B01----:R-:W-:Y:S05]  /*5730*/  ENDCOLLECTIVE ;  /* 0x000000000000791b */ /* 0x003fea0003800000 */
.L_x_59:
[----:B------:R-:W-:Y:S02]  /*5740*/  IMAD.MOV.U32 R58, RZ, RZ, R62 ;  /* 0x000000ffff3a7224 */ /* 0x000fe400078e003e */
[----:B------:R-:W-:Y:S02]  /*5750*/  IMAD.MOV.U32 R13, RZ, RZ, R32 ;  /* 0x000000ffff0d7224 */ /* 0x000fe400078e0020 */
[----:B------:R-:W-:-:S07]  /*5760*/  IMAD.MOV.U32 R33, RZ, RZ, R14 ;  /* 0x000000ffff217224 */ /* 0x000fce00078e000e */
[----:B------:R-:W-:Y:S05]  /*5770*/  WARPSYNC.COLLECTIVE R15, `(.L_x_60) ;  /* 0x000000000f087348 */ /* 0x000fea0003c00000 */
[----:B------:R0:W1:Y:S02]  /*5780*/  SHFL.IDX P6, R14, R13, R12, R11 ;  /* 0x0000000c0d0e7389 */ /* 0x00006400000c000b */
[----:B01----:R-:W-:Y:S05]  /*5790*/  ENDCOLLECTIVE ;  /* 0x000000000000791b */ /* 0x003fea0003800000 */
.L_x_60:
[----:B------:R-:W-:Y:S02]  /*57a0*/  IMAD.MOV.U32 R103, RZ, RZ, R33 ;  /* 0x000000ffff677224 */ /* 0x000fe400078e0021 */
[----:B------:R-:W-:Y:S02]  /*57b0*/  IMAD.MOV.U32 R13, RZ, RZ, R51 ;  /* 0x000000ffff0d7224 */ /* 0x000fe400078e0033 */
[----:B------:R-:W-:-:S07]  /*57c0*/  IMAD.MOV.U32 R32, RZ, RZ, R14 ;  /* 0x000000ffff207224 */ /* 0x000fce00078e000e */
[----:B------:R-:W-:Y:S05]  /*57d0*/  WARPSYNC.COLLECTIVE R15, `(.L_x_61) ;  /* 0x000000000f087348 */ /* 0x000fea0003c00000 */
[----:B------:R0:W1:Y:S02]  /*57e0*/  SHFL.IDX P6, R14, R13, R12, R11 ;  /* 0x0000000c0d0e7389 */ /* 0x00006400000c000b */
[----:B01----:R-:W-:Y:S05]  /*57f0*/  ENDCOLLECTIVE ;  /* 0x000000000000791b */ /* 0x003fea0003800000 */
.L_x_61:
[----:B------:R-:W-:Y:S02]  /*5800*/  IMAD.MOV.U32 R102, RZ, RZ, R32 ;  /* 0x000000ffff667224 */ /* 0x000fe400078e0020 */
[----:B------:R-:W-:Y:S02]  /*5810*/  IMAD.MOV.U32 R13, RZ, RZ, R50 ;  /* 0x000000ffff0d7224 */ /* 0x000fe400078e0032 */
[----:B------:R-:W-:-:S07]  /*5820*/  IMAD.MOV.U32 R51, RZ, RZ, R14 ;  /* 0x000000ffff337224 */ /* 0x000fce00078e000e */
[----:B------:R-:W-:Y:S05]  /*5830*/  WARPSYNC.COLLECTIVE R15, `(.L_x_62) ;  /* 0x000000000f087348 */ /* 0x000fea0003c00000 */
[----:B------:R0:W1:Y:S02]  /*5840*/  SHFL.IDX P6, R14, R13, R12, R11 ;  /* 0x0000000c0d0e7389 */ /* 0x00006400000c000b */
[----:B01----:R-:W-:Y:S05]  /*5850*/  ENDCOLLECTIVE ;  /* 0x000000000000791b */ /* 0x003fea0003800000 */
.L_x_62:
[----:B------:R-:W-:Y:S01]  /*5860*/  MOV R13, R39 ;  /* 0x00000027000d7202 */ /* 0x000fe20000000f00 */
[----:B------:R-:W-:-:S07]  /*5870*/  IMAD.MOV.U32 R50, RZ, RZ, R14 ;  /* 0x000000ffff327224 */ /* 0x000fce00078e000e */
[----:B------:R-:W-:Y:S05]  /*5880*/  WARPSYNC.COLLECTIVE R15, `(.L_x_63) ;  /* 0x000000000f087348 */ /* 0x000fea0003c00000 */
[----:B------:R0:W1:Y:S02]  /*5890*/  SHFL.IDX P6, R14, R13, R12, R11 ;  /* 0x0000000c0d0e7389 */ /* 0x00006400000c000b */
[----:B01----:R-:W-:Y:S05]  /*58a0*/  ENDCOLLECTIVE ;  /* 0x000000000000791b */ /* 0x003fea0003800000 */
.L_x_63:
[----:B------:R-:W-:Y:S02]  /*58b0*/  IMAD.MOV.U32 R13, RZ, RZ, R38 ;  /* 0x000000ffff0d7224 */ /* 0x000fe400078e0026 */
[----:B------:R-:W-:-:S07]  /*58c0*/  IMAD.MOV.U32 R39, RZ, RZ, R14 ;  /* 0x000000ffff277224 */ /* 0x000fce00078e000e */
[----:B------:R-:W-:Y:S05]  /*58d0*/  WARPSYNC.COLLECTIVE R15, `(.L_x_64) ;  /* 0x000000000f087348 */ /* 0x000fea0003c00000 */
[----:B------:R0:W1:Y:S02]  /*58e0*/  SHFL.IDX P6, R14, R13, R12, R11 ;  /* 0x0000000c0d0e7389 */ /* 0x00006400000c000b */
[----:B01----:R-:W-:Y:S05]  /*58f0*/  ENDCOLLECTIVE ;  /* 0x000000000000791b */ /* 0x003fea0003800000 */
.L_x_64:
[----:B------:R-:W-:Y:S01]  /*5900*/  MOV R105, R39 ;  /* 0x0000002700697202 */ /* 0x000fe20000000f00 */
[----:B------:R-:W-:Y:S02]  /*5910*/  IMAD.MOV.U32 R13, RZ, RZ, R23 ;  /* 0x000000ffff0d7224 */ /* 0x000fe400078e0017 */
[----:B------:R-:W-:-:S07]  /*5920*/  IMAD.MOV.U32 R38, RZ, RZ, R14 ;  /* 0x000000ffff267224 */ /* 0x000fce00078e000e */
[----:B------:R-:W-:Y:S05]  /*5930*/  WARPSYNC.COLLECTIVE R15, `(.L_x_65) ;  /* 0x000000000f087348 */ /* 0x000fea0003c00000 */
[----:B------:R0:W1:Y:S02]  /*5940*/  SHFL.IDX P6, R14, R13, R12, R11 ;  /* 0x0000000c0d0e7389 */ /* 0x00006400000c000b */
[----:B01----:R-:W-:Y:S05]  /*5950*/  ENDCOLLECTIVE ;  /* 0x000000000000791b */ /* 0x003fea0003800000 */
.L_x_65:
[----:B------:R-:W-:Y:S02]  /*5960*/  IMAD.MOV.U32 R104, RZ, RZ, R38 ;  /* 0x000000ffff687224 */ /* 0x000fe400078e0026 */
[----:B------:R-:W-:Y:S02]  /*5970*/  IMAD.MOV.U32 R13, RZ, RZ, R22 ;  /* 0x000000ffff0d7224 */ /* 0x000fe400078e0016 */
[----:B------:R-:W-:-:S07]  /*5980*/  IMAD.MOV.U32 R23, RZ, RZ, R14 ;  /* 0x000000ffff177224 */ /* 0x000fce00078e000e */
[----:B------:R-:W-:Y:S05]  /*5990*/  WARPSYNC.COLLECTIVE R15, `(.L_x_66) ;  /* 0x000000000f087348 */ /* 0x000fea0003c00000 */
[----:B------:R0:W1:Y:S02]  /*59a0*/  SHFL.IDX P6, R14, R13, R12, R11 ;  /* 0x0000000c0d0e7389 */ /* 0x00006400000c000b */
[----:B01----:R-:W-:Y:S05]  /*59b0*/  ENDCOLLECTIVE ;  /* 0x000000000000791b */ /* 0x003fea0003800000 */
.L_x_66:
[----:B------:R-:W-:Y:S01]  /*59c0*/  IMAD.MOV.U32 R107, RZ, RZ, R23 ;  /* 0x000000ffff6b7224 */ /* 0x000fe200078e0017 */
[----:B------:R-:W-:Y:S01]  /*59d0*/  MOV R13, R35 ;  /* 0x00000023000d7202 */ /* 0x000fe20000000f00 */
[----:B------:R-:W-:-:S07]  /*59e0*/  IMAD.MOV.U32 R22, RZ, RZ, R14 ;  /* 0x000000ffff167224 */ /* 0x000fce00078e000e */
[----:B------:R-:W-:Y:S05]  /*59f0*/  WARPSYNC.COLLECTIVE R15, `(.L_x_67) ;  /* 0x000000000f087348 */ /* 0x000fea0003c00000 */
[----:B------:R0:W1:Y:S02]  /*5a00*/  SHFL.IDX P6, R14, R13, R12, R11 ;  /* 0x0000000c0d0e7389 */ /* 0x00006400000c000b */
[----:B01----:R-:W-:Y:S05]  /*5a10*/  ENDCOLLECTIVE ;  /* 0x000000000000791b */ /* 0x003fea0003800000 */
.L_x_67:
[----:B------:R-:W-:Y:S02]  /*5a20*/  IMAD.MOV.U32 R106, RZ, RZ, R22 ;  /* 0x000000ffff6a7224 */ /* 0x000fe400078e0016 */
[----:B------:R-:W-:Y:S02]  /*5a30*/  IMAD.MOV.U32 R13, RZ, RZ, R34 ;  /* 0x000000ffff0d7224 */ /* 0x000fe400078e0022 */
[----:B------:R-:W-:-:S07]  /*5a40*/  IMAD.MOV.U32 R35, RZ, RZ, R14 ;  /* 0x000000ffff237224 */ /* 0x000fce00078e000e */
[----:B------:R-:W-:Y:S05]  /*5a50*/  WARPSYNC.COLLECTIVE R15, `(.L_x_68) ;  /* 0x000000000f087348 */ /* 0x000fea0003c00000 */
[----:B------:R0:W1:Y:S02]  /*5a60*/  SHFL.IDX P6, R14, R13, R12, R11 ;  /* 0x0000000c0d0e7389 */ /* 0x00006400000c000b */
[----:B01----:R-:W-:Y:S05]  /*5a70*/  ENDCOLLECTIVE ;  /* 0x000000000000791b */ /* 0x003fea0003800000 */
.L_x_68:
[----:B------:R-:W-:Y:S02]  /*5a80*/  IMAD.MOV.U32 R12, RZ, RZ, R30 ;  /* 0x000000ffff0c7224 */ /* 0x000fe400078e001e */
[----:B------:R-:W-:Y:S01]  /*5a90*/  IMAD.MOV.U32 R13, RZ, RZ, R31 ;  /* 0x000000ffff0d7224 */ /* 0x000fe200078e001f */
[----:B------:R-:W-:Y:S06]  /*5aa0*/  BRA `(.L_x_69) ;  /* 0xffffffcc009c7947 */ /* 0x000fec000383ffff */
        .type           $_ZN4impl12dgemm_kernelEPKdS1_Pdmmmbbmmm$_ZN11cuda_thread11Accumulator10getLastIncEi,@function
        .size           $_ZN4impl12dgemm_kernelEPKdS1_Pdmmmbbmmm$_ZN11cuda_thread11Accumulator10getLastIncEi,($_ZN4impl12dgemm_kernelEPKdS1_Pdmmmbbmmm$_ZN11cuda_thread11Accumulator12getLastIndexEi - $_ZN4impl12dgemm_kernelEPKdS1_Pdmmmbbmmm$_ZN11cuda_thread11Accumulator10getLastIncEi)
$_ZN4impl12dgemm_kernelEPKdS1_Pdmmmbbmmm$_ZN11cuda_thread11Accumulator10getLastIncEi:
[C---:B------:R-:W-:Y:S01]  /*5ab0*/  LOP3.LUT R3, R87.reuse, 0x3, RZ, 0xc0, !PT ;  /* 0x0000000357037812 */ /* 0x040fe200078ec0ff */
[----:B------:R-:W-:Y:S01]  /*5ac0*/  IMAD.MOV.U32 R0, RZ, RZ, 0x1 ;  /* 0x00000001ff007424 */ /* 0x000fe200078e00ff */
[----:B------:R-:W-:Y:S01]  /*5ad0*/  ISETP.GT.U32.AND P0, PT, R87, 0xf, PT ;  /* 0x0000000f5700780c */ /* 0x000fe20003f04070 */
[----:B------:R-:W-:Y:S01]  /*5ae0*/  IMAD.MOV.U32 R5, RZ, RZ, 0x0 ;  /* 0x00000000ff057424 */ /* 0x000fe200078e00ff */
[----:B------:R-:W-:-:S04]  /*5af0*/  ISETP.NE.AND P1, PT, R3, 0x3, PT ;  /* 0x000000030300780c */ /* 0x000fc80003f25270 */
[----:B------:R-:W-:-:S04]  /*5b00*/  SEL R0, R0, 0x21, P1 ;  /* 0x0000002100007807 */ /* 0x000fc80000800000 */
[----:B------:R-:W-:Y:S01]  /*5b10*/  SEL R0, R0, 0x1, P0 ;  /* 0x0000000100007807 */ /* 0x000fe20000000000 */
[----:B------:R-:W-:Y:S06]  /*5b20*/  RET.REL.NODEC R4 `(_ZN4impl12dgemm_kernelEPKdS1_Pdmmmbbmmm) ;  /* 0xffffffa404347950 */ /* 0x000fec0003c3ffff */
        .type           $_ZN4impl12dgemm_kernelEPKdS1_Pdmmmbbmmm$_ZN11cuda_thread11Accumulator12getLastIndexEi,@function
        .size           $_ZN4impl12dgemm_kernelEPKdS1_Pdmmmbbmmm$_ZN11cuda_thread11Accumulator12getLastIndexEi,($_ZN4impl12dgemm_kernelEPKdS1_Pdmmmbbmmm$_ZN11cuda_thread11Accumulator13getFirstIndexEi - $_ZN4impl12dgemm_kernelEPKdS1_Pdmmmbbmmm$_ZN11cuda_thread11Accumulator12getLastIndexEi)
$_ZN4impl12dgemm_kernelEPKdS1_Pdmmmbbmmm$_ZN11cuda_thread11Accumulator12getLastIndexEi:
[C---:B------:R-:W-:Y:S02]  /*5b30*/  LOP3.LUT R3, R87.reuse, 0x3, RZ, 0xc0, !PT ;  /* 0x0000000357037812 */ /* 0x040fe400078ec0ff */
[----:B------:R-:W-:Y:S02]  /*5b40*/  LOP3.LUT R4, R87, 0x3fc, RZ, 0xc0, !PT ;  /* 0x000003fc57047812 */ /* 0x000fe400078ec0ff */
[----:B------:R-:W-:-:S04]  /*5b50*/  LOP3.LUT R3, R3, 0xc, RZ, 0xfc, !PT ;  /* 0x0000000c03037812 */ /* 0x000fc800078efcff */
[----:B------:R-:W-:-:S04]  /*5b60*/  ISETP.NE.AND P0, PT, R3, 0xf, PT ;  /* 0x0000000f0300780c */ /* 0x000fc80003f05270 */
[----:B------:R-:W-:-:S13]  /*5b70*/  ISETP.LT.U32.OR P0, PT, R87, 0x10, P0 ;  /* 0x000000105700780c */ /* 0x000fda0000701470 */
[----:B------:R-:W-:Y:S02]  /*5b80*/  @!P0 IMAD.MOV.U32 R5, RZ, RZ, 0x21 ;  /* 0x00000021ff058424 */ /* 0x000fe400078e00ff */
[----:B------:R-:W-:Y:S02]  /*5b90*/  @P0 IMAD R3, R3, 0x21, R4 ;  /* 0x0000002103030824 */ /* 0x000fe400078e0204 */
[----:B------:R-:W-:Y:S01]  /*5ba0*/  @!P0 IMAD R4, R4, R5, -0x210 ;  /* 0xfffffdf004048424 */ /* 0x000fe200078e0205 */
[----:B------:R-:W-:Y:S01]  /*5bb0*/  MOV R5, 0x0 ;  /* 0x0000000000057802 */ /* 0x000fe20000000f00 */
[----:B------:R-:W-:-:S05]  /*5bc0*/  @P0 VIADD R4, R3, 0x1 ;  /* 0x0000000103040836 */ /* 0x000fca0000000000 */
[----:B------:R-:W-:Y:S01]  /*5bd0*/  PRMT R3, R4, 0x9910, RZ ;  /* 0x0000991004037816 */ /* 0x000fe200000000ff */
[----:B------:R-:W-:-:S04]  /*5be0*/  IMAD.MOV.U32 R4, RZ, RZ, R6 ;  /* 0x000000ffff047224 */ /* 0x000fc800078e0006 */
[----:B------:R-:W-:Y:S05]  /*5bf0*/  RET.REL.NODEC R4 `(_ZN4impl12dgemm_kernelEPKdS1_Pdmmmbbmmm) ;  /* 0xffffffa404007950 */ /* 0x000fea0003c3ffff */
        .type           $_ZN4impl12dgemm_kernelEPKdS1_Pdmmmbbmmm$_ZN11cuda_thread11Accumulator13getFirstIndexEi,@function
        .size           $_ZN4impl12dgemm_kernelEPKdS1_Pdmmmbbmmm$_ZN11cuda_thread11Accumulator13getFirstIndexEi,($_ZN4impl12dgemm_kernelEPKdS1_Pdmmmbbmmm$_ZN11cuda_thread12MemTransferAILj4EE12getSharedIdxEjj - $_ZN4impl12dgemm_kernelEPKdS1_Pdmmmbbmmm$_ZN11cuda_thread11Accumulator13getFirstIndexEi)
$_ZN4impl12dgemm_kernelEPKdS1_Pdmmmbbmmm$_ZN11cuda_thread11Accumulator13getFirstIndexEi:
[C---:B------:R-:W-:Y:S01]  /*5c00*/  LOP3.LUT R3, R87.reuse, 0x3, RZ, 0xc0, !PT ;  /* 0x0000000357037812 */ /* 0x040fe200078ec0ff */
[----:B------:R-:W-:Y:S01]  /*5c10*/  IMAD.MOV.U32 R5, RZ, RZ, 0x0 ;  /* 0x00000000ff057424 */ /* 0x000fe200078e00ff */
[----:B------:R-:W-:-:S05]  /*5c20*/  LOP3.LUT R4, R87, 0x3fc, RZ, 0xc0, !PT ;  /* 0x000003fc57047812 */ /* 0x000fca00078ec0ff */
[----:B------:R-:W-:Y:S02]  /*5c30*/  IMAD R3, R3, 0x21, R4 ;  /* 0x0000002103037824 */ /* 0x000fe400078e0204 */
[----:B------:R-:W-:Y:S02]  /*5c40*/  IMAD.MOV.U32 R4, RZ, RZ, R6 ;  /* 0x000000ffff047224 */ /* 0x000fe400078e0006 */
[----:B------:R-:W-:Y:S02]  /*5c50*/  VIADD R3, R3, 0x1 ;  /* 0x0000000103037836 */ /* 0x000fe40000000000 */
[----:B------:R-:W-:Y:S05]  /*5c60*/  RET.REL.NODEC R4 `(_ZN4impl12dgemm_kernelEPKdS1_Pdmmmbbmmm) ;  /* 0xffffffa004e47950 */ /* 0x000fea0003c3ffff */
        .type           $_ZN4impl12dgemm_kernelEPKdS1_Pdmmmbbmmm$_ZN11cuda_thread12MemTransferAILj4EE12getSharedIdxEjj,@function
        .size           $_ZN4impl12dgemm_kernelEPKdS1_Pdmmmbbmmm$_ZN11cuda_thread12MemTransferAILj4EE12getSharedIdxEjj,(.L_x_74 - $_ZN4impl12dgemm_kernelEPKdS1_Pdmmmbbmmm$_ZN11cuda_thread12MemTransferAILj4EE12getSharedIdxEjj)
$_ZN4impl12dgemm_kernelEPKdS1_Pdmmmbbmmm$_ZN11cuda_thread12MemTransferAILj4EE12getSharedIdxEjj:
[----:B------:R-:W-:Y:S01]  /*5c70*/  ISETP.GT.U32.AND P0, PT, R25, 0xe, PT ;  /* 0x0000000e1900780c */ /* 0x000fe20003f04070 */
[----:B------:R-:W-:-:S03]  /*5c80*/  IMAD.MOV.U32 R5, RZ, RZ, 0x0 ;  /* 0x00000000ff057424 */ /* 0x000fc600078e00ff */
[----:B------:R-:W-:-:S13]  /*5c90*/  ISETP.GT.U32.AND P0, PT, R24, 0xf, P0 ;  /* 0x0000000f1800780c */ /* 0x000fda0000704070 */
[----:B------:R-:W-:Y:S02]  /*5ca0*/  @!P0 IMAD R0, R25, 0x21, R24 ;  /* 0x0000002119008824 */ /* 0x000fe400078e0218 */
[----:B------:R-:W-:Y:S02]  /*5cb0*/  @P0 IMAD.MOV.U32 R3, RZ, RZ, 0x21 ;  /* 0x00000021ff030424 */ /* 0x000fe400078e00ff */
[----:B------:R-:W-:Y:S02]  /*5cc0*/  @!P0 VIADD R62, R0, 0x1 ;  /* 0x00000001003e8836 */ /* 0x000fe40000000000 */
[----:B------:R-:W-:Y:S01]  /*5cd0*/  @P0 IMAD R62, R24, R3, -0x210 ;  /* 0xfffffdf0183e0424 */ /* 0x000fe200078e0203 */
[----:B------:R-:W-:Y:S06]  /*5ce0*/  RET.REL.NODEC R4 `(_ZN4impl12dgemm_kernelEPKdS1_Pdmmmbbmmm) ;  /* 0xffffffa004c47950 */ /* 0x000fec0003c3ffff */
.L_x_70:
[----:B------:R-:W-:-:S00]  /*5cf0*/  BRA `(.L_x_70) ;  /* 0xfffffffc00fc7947 */ /* 0x000fc0000383ffff */
[----:B------:R-:W-:-:S00]  /*5d00*/  NOP ;  /* 0x0000000000007918 */ /* 0x000fc00000000000 */
[----:B------:R-:W-:-:S00]  /*5d10*/  NOP ;  /* 0x0000000000007918 */ /* 0x000fc00000000000 */
[----:B------:R-:W-:-:S00]  /*5d20*/  NOP ;  /* 0x0000000000007918 */ /* 0x000fc00000000000 */
[----:B------:R-:W-:-:S00]  /*5d30*/  NOP ;  /* 0x0000000000007918 */ /* 0x000fc00000000000 */
[----:B------:R-:W-:-:S00]  /*5d40*/  NOP ;  /* 0x0000000000007918 */ /* 0x000fc00000000000 */
[----:B------:R-:W-:-:S00]  /*5d50*/  NOP ;  /* 0x0000000000007918 */ /* 0x000fc00000000000 */
[----:B------:R-:W-:-:S00]  /*5d60*/  NOP ;  /* 0x0000000000007918 */ /* 0x000fc00000000000 */
[----:B------:R-:W-:-:S00]  /*5d70*/  NOP ;  /* 0x0000000000007918 */ /* 0x000fc00000000000 */
.L_x_74:


//--------------------- .nv.global.init           --------------------------
	.section	.nv.global.init,"aw",@progbits
.nv.global.init:
	.type		$str$1,@object
	.size		$str$1,($str$2 - $str$1)
$str$1:
        /*0000*/ 	.byte	0x2f, 0x74, 0x6d, 0x70, 0x2f, 0x73, 0x61, 0x73, 0x73, 0x5f, 0x63, 0x75, 0x5f, 0x66, 0x31, 0x36
        /*0010*/ 	.byte	0x7a, 0x62, 0x35, 0x39, 0x37, 0x2f, 0x6b, 0x2e, 0x63, 0x75, 0x00
	.type		$str$2,@object
	.size		$str$2,($str - $str$2)
$str$2:
        /*001b*/ 	.byte	0x77, 0x61, 0x72, 0x70, 0x53, 0x69, 0x7a, 0x65, 0x20, 0x3d, 0x3d, 0x20, 0x33, 0x32, 0x20, 0x26
        /*002b*/ 	.byte	0x26, 0x20, 0x62, 0x6c, 0x6f, 0x63, 0x6b, 0x44, 0x69, 0x6d, 0x2e, 0x78, 0x20, 0x3d, 0x3d, 0x20
        /*003b*/ 	.byte	0x33, 0x32, 0x00
	.type		$str,@object
	.size		$str,($str$3 - $str)
$str:
        /*003e*/ 	.byte	0x62, 0x6c, 0x6f, 0x63, 0x6b, 0x44, 0x69, 0x6d, 0x2e, 0x79, 0x20, 0x3d, 0x3d, 0x20, 0x34, 0x20
        /*004e*/ 	.byte	0x26, 0x26, 0x20, 0x62, 0x6c, 0x6f, 0x63, 0x6b, 0x44, 0x69, 0x6d, 0x2e, 0x7a, 0x20, 0x3d, 0x3d
        /*005e*/ 	.byte	0x20, 0x34, 0x00
	.type		$str$3,@object
	.size		$str$3,(__unnamed_1 - $str$3)
$str$3:
        /*0061*/ 	.byte	0x4b, 0x20, 0x3c, 0x3d, 0x20, 0x28, 0x31, 0x4c, 0x4c, 0x20, 0x3c, 0x3c, 0x20, 0x28, 0x34, 0x20
        /*0071*/ 	.byte	0x2b, 0x20, 0x73, 0x69, 0x7a, 0x65, 0x6f, 0x66, 0x28, 0x75, 0x6e, 0x73, 0x69, 0x67, 0x6e, 0x65
        /*0081*/ 	.byte	0x64, 0x29, 0x20, 0x2a, 0x20, 0x43, 0x48, 0x41, 0x52, 0x5f, 0x42, 0x49, 0x54, 0x29, 0x29, 0x00
	.type		__unnamed_1,@object
	.size		__unnamed_1,(__unnamed_2 - __unnamed_1)
__unnamed_1:
        /*0091*/ 	.byte	0x63, 0x75, 0x64, 0x61, 0x5f, 0x74, 0x68, 0x72, 0x65, 0x61, 0x64, 0x3a, 0x3a, 0x41, 0x63, 0x63
        /*00a1*/ 	.byte	0x75, 0x6d, 0x75, 0x6c, 0x61, 0x74, 0x6f, 0x72, 0x3a, 0x3a, 0x41, 0x63, 0x63, 0x75, 0x6d, 0x75
        /*00b1*/ 	.byte	0x6c, 0x61, 0x74, 0x6f, 0x72, 0x28, 0x63, 0x6f, 0x6e, 0x73, 0x74, 0x20, 0x64, 0x6f, 0x75, 0x62
        /*00c1*/ 	.byte	0x6c, 0x65, 0x20, 0x2a, 0x2c, 0x20, 0x63, 0x6f, 0x6e, 0x73, 0x74, 0x20, 0x64, 0x6f, 0x75, 0x62
        /*00d1*/ 	.byte	0x6c, 0x65, 0x20, 0x2a, 0x29, 0x20, 0x6e, 0x6f, 0x65, 0x78, 0x63, 0x65, 0x70, 0x74, 0x00
	.type		__unnamed_2,@object
	.size		__unnamed_2,(__unnamed_3 - __unnamed_2)
__unnamed_2:
        /*00e0*/ 	.byte	0x76, 0x6f, 0x69, 0x64, 0x20, 0x69, 0x6d, 0x70, 0x6c, 0x3a, 0x3a, 0x64, 0x67, 0x65, 0x6d, 0x6d
        /* <DEDUP_REMOVED lines=10> */
        /*0190*/ 	.byte	0x29, 0x00
	.type		__unnamed_3,@object
	.size		__unnamed_3,(.L_2 - __unnamed_3)
__unnamed_3:
        /* <DEDUP_REMOVED lines=11> */
        /*0242*/ 	.byte	0x32, 0x20, 0x3d, 0x20, 0x34, 0x55, 0x5d, 0x00
.L_2:


//--------------------- .nv.shared._ZN4impl12dgemm_kernelEPKdS1_Pdmmmbbmmm --------------------------
	.section	.nv.shared._ZN4impl12dgemm_kernelEPKdS1_Pdmmmbbmmm,"aw",@nobits
	.sectionflags	@""
	.align	8
.nv.shared._ZN4impl12dgemm_kernelEPKdS1_Pdmmmbbmmm:
	.zero		33792


//--------------------- .nv.shared.reserved.0     --------------------------
	.section	.nv.shared.reserved.0,"aw",@nobits
	.weak		__nv_reservedSMEM_offset_0_alias
	.size		__nv_reservedSMEM_offset_0_alias, 0, 64
	.other		__nv_reservedSMEM_offset_0_alias,@"STO_CUDA_RESERVED_SHARED STV_DEFAULT"
__nv_reservedSMEM_offset_0_alias:
	.zero		0
	.zero		64


//--------------------- .nv.constant0._ZN4impl12dgemm_kernelEPKdS1_Pdmmmbbmmm --------------------------
	.section	.nv.constant0._ZN4impl12dgemm_kernelEPKdS1_Pdmmmbbmmm,"a",@progbits
	.sectionflags	@""
	.align	4
.nv.constant0._ZN4impl12dgemm_kernelEPKdS1_Pdmmmbbmmm:
	.zero		976


//--------------------- SYMBOLS --------------------------

	.type		.nv.reservedSmem.offset0,@object
	.size		.nv.reservedSmem.offset0,0x4
	.type		.nv.reservedSmem.cap,@object
	.size		.nv.reservedSmem.cap,0x4
	.type		__assertfail,@function
